//
// Generated by NVIDIA NVVM Compiler
//
// Compiler Build ID: CL-36424714
// Cuda compilation tools, release 13.0, V13.0.88
// Based on NVVM 20.0.0
//

.version 9.0
.target sm_100
.address_size 64

	// .globl	_Z6KernelPhS_S_iii
.global .align 4 .u32 red_average_dev;
.global .align 4 .u32 green_average_dev;
.global .align 4 .u32 blue_average_dev;
// _ZZ6KernelPhS_S_iiiE8red_data has been demoted
// _ZZ6KernelPhS_S_iiiE10green_data has been demoted
// _ZZ6KernelPhS_S_iiiE9blue_data has been demoted

.visible .entry _Z6KernelPhS_S_iii(
	.param .u64 .ptr .align 1 _Z6KernelPhS_S_iii_param_0,
	.param .u64 .ptr .align 1 _Z6KernelPhS_S_iii_param_1,
	.param .u64 .ptr .align 1 _Z6KernelPhS_S_iii_param_2,
	.param .u32 _Z6KernelPhS_S_iii_param_3,
	.param .u32 _Z6KernelPhS_S_iii_param_4,
	.param .u32 _Z6KernelPhS_S_iii_param_5
)
{
	.reg .pred 	%p<99>;
	.reg .b16 	%rs<4>;
	.reg .b32 	%r<419>;
	.reg .b64 	%rd<95>;
	// demoted variable
	.shared .align 4 .u32 _ZZ6KernelPhS_S_iiiE8red_data;
	// demoted variable
	.shared .align 4 .u32 _ZZ6KernelPhS_S_iiiE10green_data;
	// demoted variable
	.shared .align 4 .u32 _ZZ6KernelPhS_S_iiiE9blue_data;
	ld.param.u64 	%rd4, [_Z6KernelPhS_S_iii_param_0];
	ld.param.u64 	%rd5, [_Z6KernelPhS_S_iii_param_1];
	ld.param.u64 	%rd6, [_Z6KernelPhS_S_iii_param_2];
	ld.param.u32 	%r203, [_Z6KernelPhS_S_iii_param_4];
	ld.param.u32 	%r204, [_Z6KernelPhS_S_iii_param_5];
	cvta.to.global.u64 	%rd1, %rd6;
	cvta.to.global.u64 	%rd2, %rd5;
	cvta.to.global.u64 	%rd3, %rd4;
	rem.s32 	%r1, %r203, %r204;
	setp.eq.s32 	%p2, %r1, 0;
	mov.b32 	%r332, -1;
	@%p2 bra 	$L__BB0_2;
	div.s32 	%r332, %r203, %r204;
$L__BB0_2:
	ld.param.u32 	%r317, [_Z6KernelPhS_S_iii_param_3];
	rem.s32 	%r4, %r317, %r204;
	setp.eq.s32 	%p3, %r4, 0;
	mov.b32 	%r6, -1;
	@%p3 bra 	$L__BB0_4;
	ld.param.u32 	%r318, [_Z6KernelPhS_S_iii_param_3];
	div.s32 	%r6, %r318, %r204;
$L__BB0_4:
	mov.u32 	%r7, %ctaid.x;
	setp.ne.s32 	%p4, %r7, %r6;
	mov.u32 	%r8, %tid.x;
	setp.lt.u32 	%p5, %r8, %r4;
	or.pred  	%p1, %p5, %p4;
	not.pred 	%p6, %p1;
	@%p6 bra 	$L__BB0_46;
	mov.u32 	%r9, %ntid.x;
	mov.u32 	%r10, %ctaid.y;
	mad.lo.s32 	%r11, %r7, %r9, %r8;
	setp.lt.u32 	%p7, %r9, 8;
	mov.b32 	%r348, 0;
	mov.u32 	%r347, %r348;
	mov.u32 	%r346, %r348;
	mov.u32 	%r395, %r348;
	@%p7 bra 	$L__BB0_24;
	ld.param.u32 	%r319, [_Z6KernelPhS_S_iii_param_3];
	mul.lo.s32 	%r210, %r10, %r9;
	add.s32 	%r211, %r210, 7;
	mad.lo.s32 	%r341, %r319, %r211, %r11;
	add.s32 	%r212, %r210, 6;
	mad.lo.s32 	%r340, %r319, %r212, %r11;
	add.s32 	%r213, %r210, 5;
	mad.lo.s32 	%r339, %r319, %r213, %r11;
	add.s32 	%r214, %r210, 4;
	mad.lo.s32 	%r338, %r319, %r214, %r11;
	add.s32 	%r215, %r210, 3;
	mad.lo.s32 	%r337, %r319, %r215, %r11;
	add.s32 	%r216, %r210, 2;
	mad.lo.s32 	%r336, %r319, %r216, %r11;
	mad.lo.s32 	%r217, %r319, %r210, %r319;
	add.s32 	%r335, %r11, %r217;
	mad.lo.s32 	%r218, %r10, %r319, %r7;
	mad.lo.s32 	%r334, %r9, %r218, %r8;
	mov.b32 	%r348, 0;
	mov.u32 	%r345, %r348;
$L__BB0_7:
	.pragma "nounroll";
	setp.eq.s32 	%p8, %r10, %r332;
	setp.ge.u32 	%p9, %r345, %r1;
	and.pred  	%p10, %p8, %p9;
	@%p10 bra 	$L__BB0_9;
	cvt.u64.u32 	%rd7, %r334;
	add.s64 	%rd8, %rd3, %rd7;
	ld.global.u8 	%r219, [%rd8];
	add.s32 	%r346, %r346, %r219;
	add.s64 	%rd9, %rd2, %rd7;
	ld.global.u8 	%r220, [%rd9];
	add.s32 	%r347, %r347, %r220;
	add.s64 	%rd10, %rd1, %rd7;
	ld.global.u8 	%r221, [%rd10];
	add.s32 	%r348, %r348, %r221;
$L__BB0_9:
	add.s32 	%r38, %r345, 1;
	setp.ge.u32 	%p12, %r38, %r1;
	and.pred  	%p13, %p8, %p12;
	@%p13 bra 	$L__BB0_11;
	cvt.u64.u32 	%rd11, %r335;
	add.s64 	%rd12, %rd3, %rd11;
	ld.global.u8 	%r222, [%rd12];
	add.s32 	%r346, %r346, %r222;
	add.s64 	%rd13, %rd2, %rd11;
	ld.global.u8 	%r223, [%rd13];
	add.s32 	%r347, %r347, %r223;
	add.s64 	%rd14, %rd1, %rd11;
	ld.global.u8 	%r224, [%rd14];
	add.s32 	%r348, %r348, %r224;
$L__BB0_11:
	add.s32 	%r45, %r38, 1;
	setp.ge.u32 	%p15, %r45, %r1;
	and.pred  	%p16, %p8, %p15;
	@%p16 bra 	$L__BB0_13;
	cvt.u64.u32 	%rd15, %r336;
	add.s64 	%rd16, %rd3, %rd15;
	ld.global.u8 	%r225, [%rd16];
	add.s32 	%r346, %r346, %r225;
	add.s64 	%rd17, %rd2, %rd15;
	ld.global.u8 	%r226, [%rd17];
	add.s32 	%r347, %r347, %r226;
	add.s64 	%rd18, %rd1, %rd15;
	ld.global.u8 	%r227, [%rd18];
	add.s32 	%r348, %r348, %r227;
$L__BB0_13:
	add.s32 	%r52, %r45, 1;
	setp.ge.u32 	%p18, %r52, %r1;
	and.pred  	%p19, %p8, %p18;
	@%p19 bra 	$L__BB0_15;
	cvt.u64.u32 	%rd19, %r337;
	add.s64 	%rd20, %rd3, %rd19;
	ld.global.u8 	%r228, [%rd20];
	add.s32 	%r346, %r346, %r228;
	add.s64 	%rd21, %rd2, %rd19;
	ld.global.u8 	%r229, [%rd21];
	add.s32 	%r347, %r347, %r229;
	add.s64 	%rd22, %rd1, %rd19;
	ld.global.u8 	%r230, [%rd22];
	add.s32 	%r348, %r348, %r230;
$L__BB0_15:
	add.s32 	%r59, %r52, 1;
	setp.ge.u32 	%p21, %r59, %r1;
	and.pred  	%p22, %p8, %p21;
	@%p22 bra 	$L__BB0_17;
	cvt.u64.u32 	%rd23, %r338;
	add.s64 	%rd24, %rd3, %rd23;
	ld.global.u8 	%r231, [%rd24];
	add.s32 	%r346, %r346, %r231;
	add.s64 	%rd25, %rd2, %rd23;
	ld.global.u8 	%r232, [%rd25];
	add.s32 	%r347, %r347, %r232;
	add.s64 	%rd26, %rd1, %rd23;
	ld.global.u8 	%r233, [%rd26];
	add.s32 	%r348, %r348, %r233;
$L__BB0_17:
	add.s32 	%r66, %r59, 1;
	setp.ge.u32 	%p24, %r66, %r1;
	and.pred  	%p25, %p8, %p24;
	@%p25 bra 	$L__BB0_19;
	cvt.u64.u32 	%rd27, %r339;
	add.s64 	%rd28, %rd3, %rd27;
	ld.global.u8 	%r234, [%rd28];
	add.s32 	%r346, %r346, %r234;
	add.s64 	%rd29, %rd2, %rd27;
	ld.global.u8 	%r235, [%rd29];
	add.s32 	%r347, %r347, %r235;
	add.s64 	%rd30, %rd1, %rd27;
	ld.global.u8 	%r236, [%rd30];
	add.s32 	%r348, %r348, %r236;
$L__BB0_19:
	add.s32 	%r73, %r66, 1;
	setp.ge.u32 	%p27, %r73, %r1;
	and.pred  	%p28, %p8, %p27;
	@%p28 bra 	$L__BB0_21;
	cvt.u64.u32 	%rd31, %r340;
	add.s64 	%rd32, %rd3, %rd31;
	ld.global.u8 	%r237, [%rd32];
	add.s32 	%r346, %r346, %r237;
	add.s64 	%rd33, %rd2, %rd31;
	ld.global.u8 	%r238, [%rd33];
	add.s32 	%r347, %r347, %r238;
	add.s64 	%rd34, %rd1, %rd31;
	ld.global.u8 	%r239, [%rd34];
	add.s32 	%r348, %r348, %r239;
$L__BB0_21:
	add.s32 	%r80, %r73, 1;
	setp.ge.u32 	%p30, %r80, %r1;
	and.pred  	%p31, %p8, %p30;
	@%p31 bra 	$L__BB0_23;
	cvt.u64.u32 	%rd35, %r341;
	add.s64 	%rd36, %rd3, %rd35;
	ld.global.u8 	%r240, [%rd36];
	add.s32 	%r346, %r346, %r240;
	add.s64 	%rd37, %rd2, %rd35;
	ld.global.u8 	%r241, [%rd37];
	add.s32 	%r347, %r347, %r241;
	add.s64 	%rd38, %rd1, %rd35;
	ld.global.u8 	%r242, [%rd38];
	add.s32 	%r348, %r348, %r242;
$L__BB0_23:
	ld.param.u32 	%r320, [_Z6KernelPhS_S_iii_param_3];
	shl.b32 	%r243, %r320, 3;
	add.s32 	%r341, %r341, %r243;
	add.s32 	%r340, %r340, %r243;
	add.s32 	%r339, %r339, %r243;
	add.s32 	%r338, %r338, %r243;
	add.s32 	%r337, %r337, %r243;
	add.s32 	%r336, %r336, %r243;
	add.s32 	%r335, %r335, %r243;
	add.s32 	%r334, %r334, %r243;
	add.s32 	%r345, %r80, 1;
	and.b32  	%r395, %r9, 2040;
	setp.ne.s32 	%p32, %r345, %r395;
	@%p32 bra 	$L__BB0_7;
$L__BB0_24:
	and.b32  	%r104, %r9, 7;
	setp.eq.s32 	%p33, %r104, 0;
	@%p33 bra 	$L__BB0_45;
	mad.lo.s32 	%r105, %r7, %r9, %r8;
	mul.lo.s32 	%r106, %r10, %r9;
	and.b32  	%r107, %r9, 3;
	setp.lt.u32 	%p34, %r104, 4;
	@%p34 bra 	$L__BB0_35;
	setp.eq.s32 	%p35, %r10, %r332;
	setp.ge.u32 	%p36, %r395, %r1;
	and.pred  	%p37, %p35, %p36;
	@%p37 bra 	$L__BB0_28;
	ld.param.u32 	%r321, [_Z6KernelPhS_S_iii_param_3];
	add.s32 	%r245, %r395, %r106;
	mad.lo.s32 	%r246, %r245, %r321, %r105;
	cvt.u64.u32 	%rd39, %r246;
	add.s64 	%rd40, %rd3, %rd39;
	ld.global.u8 	%r247, [%rd40];
	add.s32 	%r346, %r346, %r247;
	add.s64 	%rd41, %rd2, %rd39;
	ld.global.u8 	%r248, [%rd41];
	add.s32 	%r347, %r347, %r248;
	add.s64 	%rd42, %rd1, %rd39;
	ld.global.u8 	%r249, [%rd42];
	add.s32 	%r348, %r348, %r249;
$L__BB0_28:
	setp.eq.s32 	%p38, %r10, %r332;
	add.s32 	%r114, %r395, 1;
	setp.ge.u32 	%p39, %r114, %r1;
	and.pred  	%p40, %p38, %p39;
	@%p40 bra 	$L__BB0_30;
	ld.param.u32 	%r322, [_Z6KernelPhS_S_iii_param_3];
	add.s32 	%r250, %r114, %r106;
	mad.lo.s32 	%r251, %r250, %r322, %r105;
	cvt.u64.u32 	%rd43, %r251;
	add.s64 	%rd44, %rd3, %rd43;
	ld.global.u8 	%r252, [%rd44];
	add.s32 	%r346, %r346, %r252;
	add.s64 	%rd45, %rd2, %rd43;
	ld.global.u8 	%r253, [%rd45];
	add.s32 	%r347, %r347, %r253;
	add.s64 	%rd46, %rd1, %rd43;
	ld.global.u8 	%r254, [%rd46];
	add.s32 	%r348, %r348, %r254;
$L__BB0_30:
	setp.eq.s32 	%p41, %r10, %r332;
	add.s32 	%r121, %r395, 2;
	setp.ge.u32 	%p42, %r121, %r1;
	and.pred  	%p43, %p41, %p42;
	@%p43 bra 	$L__BB0_32;
	ld.param.u32 	%r323, [_Z6KernelPhS_S_iii_param_3];
	add.s32 	%r255, %r121, %r106;
	mad.lo.s32 	%r256, %r255, %r323, %r105;
	cvt.u64.u32 	%rd47, %r256;
	add.s64 	%rd48, %rd3, %rd47;
	ld.global.u8 	%r257, [%rd48];
	add.s32 	%r346, %r346, %r257;
	add.s64 	%rd49, %rd2, %rd47;
	ld.global.u8 	%r258, [%rd49];
	add.s32 	%r347, %r347, %r258;
	add.s64 	%rd50, %rd1, %rd47;
	ld.global.u8 	%r259, [%rd50];
	add.s32 	%r348, %r348, %r259;
$L__BB0_32:
	setp.eq.s32 	%p44, %r10, %r332;
	add.s32 	%r128, %r395, 3;
	setp.ge.u32 	%p45, %r128, %r1;
	and.pred  	%p46, %p44, %p45;
	@%p46 bra 	$L__BB0_34;
	ld.param.u32 	%r324, [_Z6KernelPhS_S_iii_param_3];
	add.s32 	%r260, %r128, %r106;
	mad.lo.s32 	%r261, %r260, %r324, %r105;
	cvt.u64.u32 	%rd51, %r261;
	add.s64 	%rd52, %rd3, %rd51;
	ld.global.u8 	%r262, [%rd52];
	add.s32 	%r346, %r346, %r262;
	add.s64 	%rd53, %rd2, %rd51;
	ld.global.u8 	%r263, [%rd53];
	add.s32 	%r347, %r347, %r263;
	add.s64 	%rd54, %rd1, %rd51;
	ld.global.u8 	%r264, [%rd54];
	add.s32 	%r348, %r348, %r264;
$L__BB0_34:
	add.s32 	%r395, %r395, 4;
$L__BB0_35:
	setp.eq.s32 	%p47, %r107, 0;
	@%p47 bra 	$L__BB0_45;
	setp.eq.s32 	%p48, %r107, 1;
	@%p48 bra 	$L__BB0_42;
	setp.eq.s32 	%p49, %r10, %r332;
	setp.ge.u32 	%p50, %r395, %r1;
	and.pred  	%p51, %p49, %p50;
	@%p51 bra 	$L__BB0_39;
	ld.param.u32 	%r325, [_Z6KernelPhS_S_iii_param_3];
	add.s32 	%r266, %r395, %r106;
	mad.lo.s32 	%r267, %r266, %r325, %r105;
	cvt.u64.u32 	%rd55, %r267;
	add.s64 	%rd56, %rd3, %rd55;
	ld.global.u8 	%r268, [%rd56];
	add.s32 	%r346, %r346, %r268;
	add.s64 	%rd57, %rd2, %rd55;
	ld.global.u8 	%r269, [%rd57];
	add.s32 	%r347, %r347, %r269;
	add.s64 	%rd58, %rd1, %rd55;
	ld.global.u8 	%r270, [%rd58];
	add.s32 	%r348, %r348, %r270;
$L__BB0_39:
	setp.eq.s32 	%p52, %r10, %r332;
	add.s32 	%r149, %r395, 1;
	setp.ge.u32 	%p53, %r149, %r1;
	and.pred  	%p54, %p52, %p53;
	@%p54 bra 	$L__BB0_41;
	ld.param.u32 	%r326, [_Z6KernelPhS_S_iii_param_3];
	add.s32 	%r271, %r149, %r106;
	mad.lo.s32 	%r272, %r271, %r326, %r105;
	cvt.u64.u32 	%rd59, %r272;
	add.s64 	%rd60, %rd3, %rd59;
	ld.global.u8 	%r273, [%rd60];
	add.s32 	%r346, %r346, %r273;
	add.s64 	%rd61, %rd2, %rd59;
	ld.global.u8 	%r274, [%rd61];
	add.s32 	%r347, %r347, %r274;
	add.s64 	%rd62, %rd1, %rd59;
	ld.global.u8 	%r275, [%rd62];
	add.s32 	%r348, %r348, %r275;
$L__BB0_41:
	add.s32 	%r395, %r395, 2;
$L__BB0_42:
	and.b32  	%r276, %r9, 1;
	setp.eq.b32 	%p55, %r276, 1;
	not.pred 	%p56, %p55;
	@%p56 bra 	$L__BB0_45;
	setp.eq.s32 	%p57, %r10, %r332;
	setp.ge.u32 	%p58, %r395, %r1;
	and.pred  	%p59, %p57, %p58;
	@%p59 bra 	$L__BB0_45;
	ld.param.u32 	%r327, [_Z6KernelPhS_S_iii_param_3];
	add.s32 	%r277, %r395, %r106;
	mad.lo.s32 	%r278, %r277, %r327, %r105;
	cvt.u64.u32 	%rd63, %r278;
	add.s64 	%rd64, %rd3, %rd63;
	ld.global.u8 	%r279, [%rd64];
	add.s32 	%r346, %r346, %r279;
	add.s64 	%rd65, %rd2, %rd63;
	ld.global.u8 	%r280, [%rd65];
	add.s32 	%r347, %r347, %r280;
	add.s64 	%rd66, %rd1, %rd63;
	ld.global.u8 	%r281, [%rd66];
	add.s32 	%r348, %r348, %r281;
$L__BB0_45:
	atom.shared.add.u32 	%r282, [_ZZ6KernelPhS_S_iiiE8red_data], %r346;
	atom.shared.add.u32 	%r283, [_ZZ6KernelPhS_S_iiiE10green_data], %r347;
	atom.shared.add.u32 	%r284, [_ZZ6KernelPhS_S_iiiE9blue_data], %r348;
$L__BB0_46:
	bar.sync 	0;
	setp.ne.s32 	%p60, %r8, 0;
	@%p60 bra 	$L__BB0_54;
	ld.shared.u32 	%r170, [_ZZ6KernelPhS_S_iiiE8red_data];
	atom.global.add.u32 	%r285, [red_average_dev], %r170;
	ld.shared.u32 	%r171, [_ZZ6KernelPhS_S_iiiE10green_data];
	atom.global.add.u32 	%r286, [green_average_dev], %r171;
	ld.shared.u32 	%r172, [_ZZ6KernelPhS_S_iiiE9blue_data];
	atom.global.add.u32 	%r287, [blue_average_dev], %r172;
	setp.ne.s32 	%p61, %r7, %r6;
	mov.u32 	%r173, %ctaid.y;
	setp.ne.s32 	%p62, %r173, %r332;
	or.pred  	%p63, %p62, %p61;
	@%p63 bra 	$L__BB0_49;
	mul.lo.s32 	%r300, %r4, %r1;
	div.s32 	%r301, %r170, %r300;
	st.shared.u32 	[_ZZ6KernelPhS_S_iiiE8red_data], %r301;
	div.s32 	%r302, %r171, %r300;
	st.shared.u32 	[_ZZ6KernelPhS_S_iiiE10green_data], %r302;
	div.s32 	%r303, %r172, %r300;
	st.shared.u32 	[_ZZ6KernelPhS_S_iiiE9blue_data], %r303;
	bra.uni 	$L__BB0_54;
$L__BB0_49:
	setp.ne.s32 	%p64, %r173, %r332;
	setp.eq.s32 	%p65, %r7, %r6;
	or.pred  	%p66, %p64, %p65;
	@%p66 bra 	$L__BB0_51;
	mul.lo.s32 	%r296, %r1, %r204;
	div.s32 	%r297, %r170, %r296;
	st.shared.u32 	[_ZZ6KernelPhS_S_iiiE8red_data], %r297;
	div.s32 	%r298, %r171, %r296;
	st.shared.u32 	[_ZZ6KernelPhS_S_iiiE10green_data], %r298;
	div.s32 	%r299, %r172, %r296;
	st.shared.u32 	[_ZZ6KernelPhS_S_iiiE9blue_data], %r299;
	bra.uni 	$L__BB0_54;
$L__BB0_51:
	setp.ne.s32 	%p67, %r7, %r6;
	setp.eq.s32 	%p68, %r173, %r332;
	or.pred  	%p69, %p68, %p67;
	@%p69 bra 	$L__BB0_53;
	mul.lo.s32 	%r292, %r4, %r204;
	div.s32 	%r293, %r170, %r292;
	st.shared.u32 	[_ZZ6KernelPhS_S_iiiE8red_data], %r293;
	div.s32 	%r294, %r171, %r292;
	st.shared.u32 	[_ZZ6KernelPhS_S_iiiE10green_data], %r294;
	div.s32 	%r295, %r172, %r292;
	st.shared.u32 	[_ZZ6KernelPhS_S_iiiE9blue_data], %r295;
	bra.uni 	$L__BB0_54;
$L__BB0_53:
	mul.lo.s32 	%r288, %r204, %r204;
	div.s32 	%r289, %r170, %r288;
	st.shared.u32 	[_ZZ6KernelPhS_S_iiiE8red_data], %r289;
	div.s32 	%r290, %r171, %r288;
	st.shared.u32 	[_ZZ6KernelPhS_S_iiiE10green_data], %r290;
	div.s32 	%r291, %r172, %r288;
	st.shared.u32 	[_ZZ6KernelPhS_S_iiiE9blue_data], %r291;
$L__BB0_54:
	bar.sync 	0;
	@%p6 bra 	$L__BB0_75;
	mov.u32 	%r174, %ntid.x;
	mov.u32 	%r175, %ctaid.y;
	mul.lo.s32 	%r176, %r175, %r174;
	mad.lo.s32 	%r177, %r7, %r174, %r8;
	ld.shared.u8 	%rs1, [_ZZ6KernelPhS_S_iiiE8red_data];
	ld.shared.u8 	%rs2, [_ZZ6KernelPhS_S_iiiE10green_data];
	ld.shared.u8 	%rs3, [_ZZ6KernelPhS_S_iiiE9blue_data];
	and.b32  	%r178, %r174, 3;
	setp.lt.u32 	%p71, %r174, 4;
	mov.b32 	%r418, 0;
	@%p71 bra 	$L__BB0_66;
	ld.param.u32 	%r328, [_Z6KernelPhS_S_iii_param_3];
	and.b32  	%r418, %r174, 2044;
	add.s32 	%r306, %r176, 3;
	mad.lo.s32 	%r415, %r328, %r306, %r177;
	shl.b32 	%r181, %r328, 2;
	add.s32 	%r307, %r176, 2;
	mad.lo.s32 	%r414, %r328, %r307, %r177;
	mad.lo.s32 	%r308, %r328, %r176, %r328;
	add.s32 	%r413, %r177, %r308;
	mad.lo.s32 	%r309, %r175, %r328, %r7;
	mad.lo.s32 	%r412, %r174, %r309, %r8;
	mov.b32 	%r416, 0;
$L__BB0_57:
	.pragma "nounroll";
	setp.eq.s32 	%p72, %r175, %r332;
	setp.ge.u32 	%p73, %r416, %r1;
	and.pred  	%p74, %p72, %p73;
	@%p74 bra 	$L__BB0_59;
	cvt.u64.u32 	%rd67, %r412;
	add.s64 	%rd68, %rd3, %rd67;
	st.global.u8 	[%rd68], %rs1;
	add.s64 	%rd69, %rd2, %rd67;
	st.global.u8 	[%rd69], %rs2;
	add.s64 	%rd70, %rd1, %rd67;
	st.global.u8 	[%rd70], %rs3;
$L__BB0_59:
	setp.eq.s32 	%p75, %r175, %r332;
	add.s32 	%r190, %r416, 1;
	setp.ge.u32 	%p76, %r190, %r1;
	and.pred  	%p77, %p75, %p76;
	@%p77 bra 	$L__BB0_61;
	cvt.u64.u32 	%rd71, %r413;
	add.s64 	%rd72, %rd3, %rd71;
	st.global.u8 	[%rd72], %rs1;
	add.s64 	%rd73, %rd2, %rd71;
	st.global.u8 	[%rd73], %rs2;
	add.s64 	%rd74, %rd1, %rd71;
	st.global.u8 	[%rd74], %rs3;
$L__BB0_61:
	setp.eq.s32 	%p78, %r175, %r332;
	add.s32 	%r191, %r190, 1;
	setp.ge.u32 	%p79, %r191, %r1;
	and.pred  	%p80, %p78, %p79;
	@%p80 bra 	$L__BB0_63;
	cvt.u64.u32 	%rd75, %r414;
	add.s64 	%rd76, %rd3, %rd75;
	st.global.u8 	[%rd76], %rs1;
	add.s64 	%rd77, %rd2, %rd75;
	st.global.u8 	[%rd77], %rs2;
	add.s64 	%rd78, %rd1, %rd75;
	st.global.u8 	[%rd78], %rs3;
$L__BB0_63:
	setp.eq.s32 	%p81, %r175, %r332;
	add.s32 	%r192, %r191, 1;
	setp.ge.u32 	%p82, %r192, %r1;
	and.pred  	%p83, %p81, %p82;
	@%p83 bra 	$L__BB0_65;
	cvt.u64.u32 	%rd79, %r415;
	add.s64 	%rd80, %rd3, %rd79;
	st.global.u8 	[%rd80], %rs1;
	add.s64 	%rd81, %rd2, %rd79;
	st.global.u8 	[%rd81], %rs2;
	add.s64 	%rd82, %rd1, %rd79;
	st.global.u8 	[%rd82], %rs3;
$L__BB0_65:
	add.s32 	%r415, %r415, %r181;
	add.s32 	%r414, %r414, %r181;
	add.s32 	%r413, %r413, %r181;
	add.s32 	%r412, %r412, %r181;
	add.s32 	%r416, %r192, 1;
	setp.ne.s32 	%p84, %r416, %r418;
	@%p84 bra 	$L__BB0_57;
$L__BB0_66:
	setp.eq.s32 	%p85, %r178, 0;
	@%p85 bra 	$L__BB0_75;
	setp.eq.s32 	%p86, %r178, 1;
	@%p86 bra 	$L__BB0_73;
	setp.eq.s32 	%p87, %r175, %r332;
	setp.ge.u32 	%p88, %r418, %r1;
	and.pred  	%p89, %p87, %p88;
	@%p89 bra 	$L__BB0_70;
	ld.param.u32 	%r329, [_Z6KernelPhS_S_iii_param_3];
	add.s32 	%r310, %r418, %r176;
	mad.lo.s32 	%r311, %r310, %r329, %r177;
	cvt.u64.u32 	%rd83, %r311;
	add.s64 	%rd84, %rd3, %rd83;
	st.global.u8 	[%rd84], %rs1;
	add.s64 	%rd85, %rd2, %rd83;
	st.global.u8 	[%rd85], %rs2;
	add.s64 	%rd86, %rd1, %rd83;
	st.global.u8 	[%rd86], %rs3;
$L__BB0_70:
	setp.eq.s32 	%p90, %r175, %r332;
	add.s32 	%r199, %r418, 1;
	setp.ge.u32 	%p91, %r199, %r1;
	and.pred  	%p92, %p90, %p91;
	@%p92 bra 	$L__BB0_72;
	ld.param.u32 	%r330, [_Z6KernelPhS_S_iii_param_3];
	add.s32 	%r312, %r199, %r176;
	mad.lo.s32 	%r313, %r312, %r330, %r177;
	cvt.u64.u32 	%rd87, %r313;
	add.s64 	%rd88, %rd3, %rd87;
	st.global.u8 	[%rd88], %rs1;
	add.s64 	%rd89, %rd2, %rd87;
	st.global.u8 	[%rd89], %rs2;
	add.s64 	%rd90, %rd1, %rd87;
	st.global.u8 	[%rd90], %rs3;
$L__BB0_72:
	add.s32 	%r418, %r418, 2;
$L__BB0_73:
	setp.eq.s32 	%p93, %r175, %r332;
	and.b32  	%r314, %r174, 1;
	setp.eq.b32 	%p94, %r314, 1;
	not.pred 	%p95, %p94;
	setp.ge.u32 	%p96, %r418, %r1;
	and.pred  	%p97, %p93, %p96;
	or.pred  	%p98, %p95, %p97;
	@%p98 bra 	$L__BB0_75;
	ld.param.u32 	%r331, [_Z6KernelPhS_S_iii_param_3];
	add.s32 	%r315, %r418, %r176;
	mad.lo.s32 	%r316, %r315, %r331, %r177;
	cvt.u64.u32 	%rd91, %r316;
	add.s64 	%rd92, %rd3, %rd91;
	st.global.u8 	[%rd92], %rs1;
	add.s64 	%rd93, %rd2, %rd91;
	st.global.u8 	[%rd93], %rs2;
	add.s64 	%rd94, %rd1, %rd91;
	st.global.u8 	[%rd94], %rs3;
$L__BB0_75:
	ret;

}


// ===== COMPILED SASS (sm_100) =====

	.target	sm_100

	.elftype	@"ET_EXEC"


//--------------------- .note.nv.tkinfo           --------------------------
	.section	.note.nv.tkinfo,"",@"SHT_NOTE"
	.sectionflags	@"SHF_NOTE_NV_TKINFO"
	.tkinfo
        /*0018*/ 	.word	0x00000002
        /*0030*/ 	.string	""
        /*0030*/ 	.string	"ptxas"
        /*0030*/ 	.string	"Cuda compilation tools, release 13.0, V13.0.88"
        /*0030*/ 	.string	"Build cuda_13.0.r13.0/compiler.36424714_0"
        /*0030*/ 	.string	"-arch sm_100 -m 64 "



//--------------------- .note.nv.cuinfo           --------------------------
	.section	.note.nv.cuinfo,"",@"SHT_NOTE"
	.sectionflags	@"SHF_NOTE_NV_CUINFO"
        /*0018*/ 	.short	0x0002
        /*001a*/ 	.short	0x0064
        /*001c*/ 	.short	0x0082
	.zero		2


//--------------------- .nv.info                  --------------------------
	.section	.nv.info,"",@"SHT_CUDA_INFO"
	.align	4


	//----- nvinfo : EIATTR_REGCOUNT
	.align		4
        /*0000*/ 	.byte	0x04, 0x2f
        /*0002*/ 	.short	(.L_4 - .L_3)
	.align		4
.L_3:
        /*0004*/ 	.word	index@(_Z6KernelPhS_S_iii)
        /*0008*/ 	.word	0x00000020


	//----- nvinfo : EIATTR_FRAME_SIZE
	.align		4
.L_4:
        /*000c*/ 	.byte	0x04, 0x11
        /*000e*/ 	.short	(.L_6 - .L_5)
	.align		4
.L_5:
        /*0010*/ 	.word	index@(_Z6KernelPhS_S_iii)
        /*0014*/ 	.word	0x00000000


	//----- nvinfo : EIATTR_MIN_STACK_SIZE
	.align		4
.L_6:
        /*0018*/ 	.byte	0x04, 0x12
        /*001a*/ 	.short	(.L_8 - .L_7)
	.align		4
.L_7:
        /*001c*/ 	.word	index@(_Z6KernelPhS_S_iii)
        /*0020*/ 	.word	0x00000000
.L_8:


//--------------------- .nv.compat                --------------------------
	.section	.nv.compat,"",@"SHT_CUDA_COMPAT_INFO"
	.align	4
        /*0000*/ 	.byte	0x02, 0x09, 0x00, 0x00, 0x02, 0x02, 0x01, 0x00, 0x02, 0x05, 0x05, 0x00, 0x03, 0x07, 0x01, 0x01
        /*0010*/ 	.byte	0x02, 0x03, 0x00, 0x00, 0x02, 0x06, 0x01, 0x00, 0x04, 0x0b, 0x08, 0x00, 0x09, 0x00, 0x00, 0x00
        /*0020*/ 	.byte	0x00, 0x00, 0x00, 0x00


//--------------------- .nv.info._Z6KernelPhS_S_iii --------------------------
	.section	.nv.info._Z6KernelPhS_S_iii,"",@"SHT_CUDA_INFO"
	.sectionflags	@""
	.align	4


	//----- nvinfo : EIATTR_CUDA_API_VERSION
	.align		4
        /*0000*/ 	.byte	0x04, 0x37
        /*0002*/ 	.short	(.L_10 - .L_9)
.L_9:
        /*0004*/ 	.word	0x00000082


	//----- nvinfo : EIATTR_KPARAM_INFO
	.align		4
.L_10:
        /*0008*/ 	.byte	0x04, 0x17
        /*000a*/ 	.short	(.L_12 - .L_11)
.L_11:
        /*000c*/ 	.word	0x00000000
        /*0010*/ 	.short	0x0005
        /*0012*/ 	.short	0x0020
        /*0014*/ 	.byte	0x00, 0xf0, 0x11, 0x00


	//----- nvinfo : EIATTR_KPARAM_INFO
	.align		4
.L_12:
        /*0018*/ 	.byte	0x04, 0x17
        /*001a*/ 	.short	(.L_14 - .L_13)
.L_13:
        /*001c*/ 	.word	0x00000000
        /*0020*/ 	.short	0x0004
        /*0022*/ 	.short	0x001c
        /*0024*/ 	.byte	0x00, 0xf0, 0x11, 0x00


	//----- nvinfo : EIATTR_KPARAM_INFO
	.align		4
.L_14:
        /*0028*/ 	.byte	0x04, 0x17
        /*002a*/ 	.short	(.L_16 - .L_15)
.L_15:
        /*002c*/ 	.word	0x00000000
        /*0030*/ 	.short	0x0003
        /*0032*/ 	.short	0x0018
        /*0034*/ 	.byte	0x00, 0xf0, 0x11, 0x00


	//----- nvinfo : EIATTR_KPARAM_INFO
	.align		4
.L_16:
        /*0038*/ 	.byte	0x04, 0x17
        /*003a*/ 	.short	(.L_18 - .L_17)
.L_17:
        /*003c*/ 	.word	0x00000000
        /*0040*/ 	.short	0x0002
        /*0042*/ 	.short	0x0010
        /*0044*/ 	.byte	0x00, 0xf5, 0x21, 0x00


	//----- nvinfo : EIATTR_KPARAM_INFO
	.align		4
.L_18:
        /*0048*/ 	.byte	0x04, 0x17
        /*004a*/ 	.short	(.L_20 - .L_19)
.L_19:
        /*004c*/ 	.word	0x00000000
        /*0050*/ 	.short	0x0001
        /*0052*/ 	.short	0x0008
        /*0054*/ 	.byte	0x00, 0xf5, 0x21, 0x00


	//----- nvinfo : EIATTR_KPARAM_INFO
	.align		4
.L_20:
        /*0058*/ 	.byte	0x04, 0x17
        /*005a*/ 	.short	(.L_22 - .L_21)
.L_21:
        /*005c*/ 	.word	0x00000000
        /*0060*/ 	.short	0x0000
        /*0062*/ 	.short	0x0000
        /*0064*/ 	.byte	0x00, 0xf5, 0x21, 0x00


	//----- nvinfo : EIATTR_SPARSE_MMA_MASK
	.align		4
.L_22:
        /*0068*/ 	.byte	0x03, 0x50
        /*006a*/ 	.short	0x0000


	//----- nvinfo : EIATTR_MAXREG_COUNT
	.align		4
        /*006c*/ 	.byte	0x03, 0x1b
        /*006e*/ 	.short	0x00ff


	//----- nvinfo : EIATTR_NUM_BARRIERS
	.align		4
        /*0070*/ 	.byte	0x02, 0x4c
        /*0072*/ 	.byte	0x01
	.zero		1


	//----- nvinfo : EIATTR_MERCURY_ISA_VERSION
	.align		4
        /*0074*/ 	.byte	0x03, 0x5f
        /*0076*/ 	.short	0x0101


	//----- nvinfo : EIATTR_UNUSED_LOAD_BYTE_OFFSET
	.align		4
        /*0078*/ 	.byte	0x04, 0x44
        /*007a*/ 	.short	(.L_24 - .L_23)


	//   ....[0]....
.L_23:
        /*007c*/ 	.word	0x00001af0
        /*0080*/ 	.word	0x00000fff


	//----- nvinfo : EIATTR_INT_WARP_WIDE_INSTR_OFFSETS
	.align		4
.L_24:
        /*0084*/ 	.byte	0x04, 0x31
        /*0086*/ 	.short	(.L_26 - .L_25)


	//   ....[0]....
.L_25:
        /*0088*/ 	.word	0x00001910


	//   ....[1]....
        /*008c*/ 	.word	0x00001920


	//   ....[2]....
        /*0090*/ 	.word	0x00001950


	//   ....[3]....
        /*0094*/ 	.word	0x00001970


	//----- nvinfo : EIATTR_VRC_CTA_INIT_COUNT
	.align		4
.L_26:
        /*0098*/ 	.byte	0x02, 0x4a
	.zero		1
	.zero		1


	//----- nvinfo : EIATTR_EXIT_INSTR_OFFSETS
	.align		4
        /*009c*/ 	.byte	0x04, 0x1c
        /*009e*/ 	.short	(.L_28 - .L_27)


	//   ....[0]....
.L_27:
        /*00a0*/ 	.word	0x00002980


	//   ....[1]....
        /*00a4*/ 	.word	0x00002f20


	//   ....[2]....
        /*00a8*/ 	.word	0x000031b0


	//   ....[3]....
        /*00ac*/ 	.word	0x00003290


	//----- nvinfo : EIATTR_CRS_STACK_SIZE
	.align		4
.L_28:
        /*00b0*/ 	.byte	0x04, 0x1e
        /*00b2*/ 	.short	(.L_30 - .L_29)
.L_29:
        /*00b4*/ 	.word	0x00000000


	//----- nvinfo : EIATTR_CBANK_PARAM_SIZE
	.align		4
.L_30:
        /*00b8*/ 	.byte	0x03, 0x19
        /*00ba*/ 	.short	0x0024


	//----- nvinfo : EIATTR_PARAM_CBANK
	.align		4
        /*00bc*/ 	.byte	0x04, 0x0a
        /*00be*/ 	.short	(.L_32 - .L_31)
	.align		4
.L_31:
        /*00c0*/ 	.word	index@(.nv.constant0._Z6KernelPhS_S_iii)
        /*00c4*/ 	.short	0x0380
        /*00c6*/ 	.short	0x0024


	//----- nvinfo : EIATTR_SW_WAR
	.align		4
.L_32:
        /*00c8*/ 	.byte	0x04, 0x36
        /*00ca*/ 	.short	(.L_34 - .L_33)
.L_33:
        /*00cc*/ 	.word	0x00000008
.L_34:


//--------------------- .nv.callgraph             --------------------------
	.section	.nv.callgraph,"",@"SHT_CUDA_CALLGRAPH"
	.align	4
	.sectionentsize	8
	.align		4
        /*0000*/ 	.word	0x00000000
	.align		4
        /*0004*/ 	.word	0xffffffff
	.align		4
        /*0008*/ 	.word	0x00000000
	.align		4
        /*000c*/ 	.word	0xfffffffe
	.align		4
        /*0010*/ 	.word	0x00000000
	.align		4
        /*0014*/ 	.word	0xfffffffd
	.align		4
        /*0018*/ 	.word	0x00000000
	.align		4
        /*001c*/ 	.word	0xfffffffc


//--------------------- .nv.constant4             --------------------------
	.section	.nv.constant4,"a",@progbits
	.align	8
	.align		8
.nv.constant4:
        /*0000*/ 	.dword	red_average_dev
	.align		8
        /*0008*/ 	.dword	green_average_dev
	.align		8
        /*0010*/ 	.dword	blue_average_dev


//--------------------- .text._Z6KernelPhS_S_iii  --------------------------
	.section	.text._Z6KernelPhS_S_iii,"ax",@progbits
	.align	128
        .global         _Z6KernelPhS_S_iii
        .type           _Z6KernelPhS_S_iii,@function
        .size           _Z6KernelPhS_S_iii,(.L_x_24 - _Z6KernelPhS_S_iii)
        .other          _Z6KernelPhS_S_iii,@"STO_CUDA_ENTRY STV_DEFAULT"
_Z6KernelPhS_S_iii:
.text._Z6KernelPhS_S_iii:
[----:B------:R-:W-:Y:S08]  /*0000*/  LDC R1, c[0x0][0x37c] ;  /* 0x0000df00ff017b82 */ /* 0x000ff00000000800 */
[----:B------:R-:W0:Y:S01]  /*0010*/  LDC R3, c[0x0][0x3a0] ;  /* 0x0000e800ff037b82 */ /* 0x000e220000000800 */
[----:B------:R-:W1:Y:S01]  /*0020*/  LDCU UR4, c[0x0][0x398] ;  /* 0x00007300ff0477ac */ /* 0x000e620008000800 */
[----:B------:R-:W-:-:S06]  /*0030*/  MOV R26, 0xffffffff ;  /* 0xffffffff001a7802 */ /* 0x000fcc0000000f00 */
[----:B------:R-:W2:Y:S08]  /*0040*/  LDC R10, c[0x0][0x39c] ;  /* 0x0000e700ff0a7b82 */ /* 0x000eb00000000800 */
[----:B------:R-:W3:Y:S01]  /*0050*/  S2UR UR10, SR_CTAID.X ;  /* 0x00000000000a79c3 */ /* 0x000ee20000002500 */
[----:B-1----:R-:W-:Y:S01]  /*0060*/  IMAD.U32 R16, RZ, RZ, UR4 ;  /* 0x00000004ff107e24 */ /* 0x002fe2000f8e00ff */
[----:B0-----:R-:W-:-:S04]  /*0070*/  IABS R4, R3 ;  /* 0x0000000300047213 */ /* 0x001fc80000000000 */
[----:B------:R-:W-:Y:S01]  /*0080*/  IABS R11, R16 ;  /* 0x00000010000b7213 */ /* 0x000fe20000000000 */
[----:B------:R-:W0:Y:S01]  /*0090*/  I2F.RP R0, R4 ;  /* 0x0000000400007306 */ /* 0x000e220000209400 */
[----:B------:R-:W-:Y:S02]  /*00a0*/  LOP3.LUT R9, RZ, R3, RZ, 0x33, !PT ;  /* 0x00000003ff097212 */ /* 0x000fe400078e33ff */
[----:B------:R-:W-:Y:S02]  /*00b0*/  ISETP.GE.AND P5, PT, R16, RZ, PT ;  /* 0x000000ff1000720c */ /* 0x000fe40003fa6270 */
[----:B--2---:R-:W-:Y:S02]  /*00c0*/  IABS R2, R10 ;  /* 0x0000000a00027213 */ /* 0x004fe40000000000 */
[----:B------:R-:W-:Y:S01]  /*00d0*/  ISETP.GE.AND P3, PT, R10, RZ, PT ;  /* 0x000000ff0a00720c */ /* 0x000fe20003f66270 */
[----:B0-----:R-:W0:Y:S02]  /*00e0*/  MUFU.RCP R0, R0 ;  /* 0x0000000000007308 */ /* 0x001e240000001000 */
[----:B0-----:R-:W-:-:S06]  /*00f0*/  VIADD R6, R0, 0xffffffe ;  /* 0x0ffffffe00067836 */ /* 0x001fcc0000000000 */
[----:B------:R0:W1:Y:S02]  /*0100*/  F2I.FTZ.U32.TRUNC.NTZ R7, R6 ;  /* 0x0000000600077305 */ /* 0x000064000021f000 */
[----:B0-----:R-:W-:Y:S02]  /*0110*/  IMAD.MOV.U32 R6, RZ, RZ, RZ ;  /* 0x000000ffff067224 */ /* 0x001fe400078e00ff */
[----:B-1----:R-:W-:-:S04]  /*0120*/  IMAD.MOV R5, RZ, RZ, -R7 ;  /* 0x000000ffff057224 */ /* 0x002fc800078e0a07 */
[----:B------:R-:W-:-:S04]  /*0130*/  IMAD R5, R5, R4, RZ ;  /* 0x0000000405057224 */ /* 0x000fc800078e02ff */
[----:B------:R-:W-:Y:S02]  /*0140*/  IMAD.HI.U32 R7, R7, R5, R6 ;  /* 0x0000000507077227 */ /* 0x000fe400078e0006 */
[----:B------:R-:W0:Y:S02]  /*0150*/  S2R R6, SR_TID.X ;  /* 0x0000000000067919 */ /* 0x000e240000002100 */
[----:B------:R-:W-:Y:S02]  /*0160*/  IMAD.MOV.U32 R5, RZ, RZ, R2 ;  /* 0x000000ffff057224 */ /* 0x000fe400078e0002 */
[----:B------:R-:W-:-:S04]  /*0170*/  IMAD.HI.U32 R8, R7, R11, RZ ;  /* 0x0000000b07087227 */ /* 0x000fc800078e00ff */
[----:B------:R-:W-:-:S04]  /*0180*/  IMAD.HI.U32 R7, R7, R5, RZ ;  /* 0x0000000507077227 */ /* 0x000fc800078e00ff */
[----:B------:R-:W-:Y:S01]  /*0190*/  IMAD.MOV R2, RZ, RZ, -R8 ;  /* 0x000000ffff027224 */ /* 0x000fe200078e0a08 */
[----:B------:R-:W-:-:S03]  /*01a0*/  IADD3 R0, PT, PT, -R7, RZ, RZ ;  /* 0x000000ff07007210 */ /* 0x000fc60007ffe1ff */
[C---:B------:R-:W-:Y:S02]  /*01b0*/  IMAD R11, R4.reuse, R2, R11 ;  /* 0x00000002040b7224 */ /* 0x040fe400078e020b */
[----:B------:R-:W-:-:S03]  /*01c0*/  IMAD R5, R4, R0, R5 ;  /* 0x0000000004057224 */ /* 0x000fc600078e0205 */
[C---:B------:R-:W-:Y:S02]  /*01d0*/  ISETP.GT.U32.AND P0, PT, R4.reuse, R11, PT ;  /* 0x0000000b0400720c */ /* 0x040fe40003f04070 */
[----:B------:R-:W-:-:S11]  /*01e0*/  ISETP.GT.U32.AND P2, PT, R4, R5, PT ;  /* 0x000000050400720c */ /* 0x000fd60003f44070 */
[--C-:B------:R-:W-:Y:S02]  /*01f0*/  @!P0 IMAD.IADD R11, R11, 0x1, -R4.reuse ;  /* 0x000000010b0b8824 */ /* 0x100fe400078e0a04 */
[--C-:B------:R-:W-:Y:S02]  /*0200*/  @!P2 IMAD.IADD R5, R5, 0x1, -R4.reuse ;  /* 0x000000010505a824 */ /* 0x100fe400078e0a04 */
[--C-:B------:R-:W-:Y:S01]  /*0210*/  IMAD.IADD R2, R11, 0x1, -R4.reuse ;  /* 0x000000010b027824 */ /* 0x100fe200078e0a04 */
[C---:B------:R-:W-:Y:S01]  /*0220*/  ISETP.GT.U32.AND P4, PT, R4.reuse, R11, PT ;  /* 0x0000000b0400720c */ /* 0x040fe20003f84070 */
[----:B------:R-:W-:Y:S01]  /*0230*/  IMAD.IADD R0, R5, 0x1, -R4 ;  /* 0x0000000105007824 */ /* 0x000fe200078e0a04 */
[----:B------:R-:W-:Y:S02]  /*0240*/  ISETP.GT.U32.AND P1, PT, R4, R5, PT ;  /* 0x000000050400720c */ /* 0x000fe40003f24070 */
[----:B------:R-:W-:Y:S02]  /*0250*/  SEL R2, R2, R11, !P4 ;  /* 0x0000000b02027207 */ /* 0x000fe40006000000 */
[----:B------:R-:W-:-:S02]  /*0260*/  SEL R0, R0, R5, !P1 ;  /* 0x0000000500007207 */ /* 0x000fc40004800000 */
[----:B------:R-:W-:Y:S01]  /*0270*/  ISETP.NE.AND P1, PT, R3, RZ, PT ;  /* 0x000000ff0300720c */ /* 0x000fe20003f25270 */
[----:B------:R-:W-:Y:S02]  /*0280*/  @!P5 IMAD.MOV R2, RZ, RZ, -R2 ;  /* 0x000000ffff02d224 */ /* 0x000fe400078e0a02 */
[----:B------:R-:W-:-:S03]  /*0290*/  @!P3 IMAD.MOV R0, RZ, RZ, -R0 ;  /* 0x000000ffff00b224 */ /* 0x000fc600078e0a00 */
[C---:B------:R-:W-:Y:S02]  /*02a0*/  SEL R2, R9.reuse, R2, !P1 ;  /* 0x0000000209027207 */ /* 0x040fe40004800000 */
[----:B------:R-:W-:Y:S02]  /*02b0*/  SEL R0, R9, R0, !P1 ;  /* 0x0000000009007207 */ /* 0x000fe40004800000 */
[----:B------:R-:W-:Y:S02]  /*02c0*/  ISETP.NE.AND P5, PT, R2, RZ, PT ;  /* 0x000000ff0200720c */ /* 0x000fe40003fa5270 */
[----:B------:R-:W-:-:S13]  /*02d0*/  ISETP.NE.AND P3, PT, R0, RZ, PT ;  /* 0x000000ff0000720c */ /* 0x000fda0003f65270 */
[----:B0--3--:R-:W-:Y:S05]  /*02e0*/  @!P3 BRA `(.L_x_0) ;  /* 0x00000000001cb947 */ /* 0x009fea0003800000 */
[----:B------:R-:W-:Y:S01]  /*02f0*/  ISETP.GE.U32.AND P3, PT, R5, R4, PT ;  /* 0x000000040500720c */ /* 0x000fe20003f66070 */
[----:B------:R-:W-:Y:S01]  /*0300*/  @!P2 VIADD R7, R7, 0x1 ;  /* 0x000000010707a836 */ /* 0x000fe20000000000 */
[----:B------:R-:W-:-:S04]  /*0310*/  LOP3.LUT R5, R10, R3, RZ, 0x3c, !PT ;  /* 0x000000030a057212 */ /* 0x000fc800078e3cff */
[----:B------:R-:W-:-:S07]  /*0320*/  ISETP.GE.AND P4, PT, R5, RZ, PT ;  /* 0x000000ff0500720c */ /* 0x000fce0003f86270 */
[----:B------:R-:W-:-:S06]  /*0330*/  @P3 VIADD R7, R7, 0x1 ;  /* 0x0000000107073836 */ /* 0x000fcc0000000000 */
[----:B------:R-:W-:-:S05]  /*0340*/  @!P4 IMAD.MOV R7, RZ, RZ, -R7 ;  /* 0x000000ffff07c224 */ /* 0x000fca00078e0a07 */
[----:B------:R-:W-:-:S07]  /*0350*/  SEL R26, R9, R7, !P1 ;  /* 0x00000007091a7207 */ /* 0x000fce0004800000 */
.L_x_0:
[----:B------:R-:W-:Y:S01]  /*0360*/  IMAD.MOV.U32 R25, RZ, RZ, -0x1 ;  /* 0xffffffffff197424 */ /* 0x000fe200078e00ff */
[----:B------:R-:W-:Y:S06]  /*0370*/  @!P5 BRA `(.L_x_1) ;  /* 0x00000000001cd947 */ /* 0x000fec0003800000 */
[----:B------:R-:W-:Y:S01]  /*0380*/  ISETP.GE.U32.AND P2, PT, R11, R4, PT ;  /* 0x000000040b00720c */ /* 0x000fe20003f46070 */
[----:B------:R-:W-:Y:S01]  /*0390*/  @!P0 VIADD R8, R8, 0x1 ;  /* 0x0000000108088836 */ /* 0x000fe20000000000 */
[----:B------:R-:W-:-:S04]  /*03a0*/  LOP3.LUT R3, R16, R3, RZ, 0x3c, !PT ;  /* 0x0000000310037212 */ /* 0x000fc800078e3cff */
[----:B------:R-:W-:-:S07]  /*03b0*/  ISETP.GE.AND P3, PT, R3, RZ, PT ;  /* 0x000000ff0300720c */ /* 0x000fce0003f66270 */
[----:B------:R-:W-:-:S06]  /*03c0*/  @P2 VIADD R8, R8, 0x1 ;  /* 0x0000000108082836 */ /* 0x000fcc0000000000 */
[----:B------:R-:W-:-:S04]  /*03d0*/  @!P3 IADD3 R8, PT, PT, -R8, RZ, RZ ;  /* 0x000000ff0808b210 */ /* 0x000fc80007ffe1ff */
[----:B------:R-:W-:-:S07]  /*03e0*/  SEL R25, R9, R8, !P1 ;  /* 0x0000000809197207 */ /* 0x000fce0004800000 */
.L_x_1:
[----:B------:R-:W-:Y:S01]  /*03f0*/  ISETP.NE.AND P0, PT, R25, UR10, PT ;  /* 0x0000000a19007c0c */ /* 0x000fe2000bf05270 */
[----:B------:R-:W0:Y:S01]  /*0400*/  LDCU.64 UR8, c[0x0][0x358] ;  /* 0x00006b00ff0877ac */ /* 0x000e220008000a00 */
[----:B------:R-:W-:Y:S02]  /*0410*/  BSSY.RECONVERGENT B0, `(.L_x_2) ;  /* 0x0000162000007945 */ /* 0x000fe40003800200 */
[----:B------:R-:W-:-:S13]  /*0420*/  ISETP.LT.U32.OR P0, PT, R6, R2, P0 ;  /* 0x000000020600720c */ /* 0x000fda0000701470 */
[----:B------:R-:W-:Y:S05]  /*0430*/  @!P0 BRA `(.L_x_3) ;  /* 0x00000014007c8947 */ /* 0x000fea0003800000 */
[----:B------:R-:W1:Y:S01]  /*0440*/  LDC R3, c[0x0][0x360] ;  /* 0x0000d800ff037b82 */ /* 0x000e620000000800 */
[----:B------:R-:W2:Y:S01]  /*0450*/  S2R R4, SR_CTAID.Y ;  /* 0x0000000000047919 */ /* 0x000ea20000002600 */
[----:B------:R-:W-:Y:S01]  /*0460*/  IMAD.MOV.U32 R24, RZ, RZ, RZ ;  /* 0x000000ffff187224 */ /* 0x000fe200078e00ff */
[----:B------:R-:W-:Y:S01]  /*0470*/  CS2R R22, SRZ ;  /* 0x0000000000167805 */ /* 0x000fe2000001ff00 */
[----:B------:R-:W-:Y:S01]  /*0480*/  IMAD.MOV.U32 R18, RZ, RZ, RZ ;  /* 0x000000ffff127224 */ /* 0x000fe200078e00ff */
[----:B-1----:R-:W-:-:S13]  /*0490*/  ISETP.GE.U32.AND P1, PT, R3, 0x8, PT ;  /* 0x000000080300780c */ /* 0x002fda0003f26070 */
[----:B--2---:R-:W-:Y:S05]  /*04a0*/  @!P1 BRA `(.L_x_4) ;  /* 0x0000000800ac9947 */ /* 0x004fea0003800000 */
[C---:B------:R-:W-:Y:S01]  /*04b0*/  IMAD R7, R3.reuse, R4, RZ ;  /* 0x0000000403077224 */ /* 0x040fe200078e02ff */
[C---:B------:R-:W-:Y:S01]  /*04c0*/  ISETP.NE.AND P1, PT, R4.reuse, R26, PT ;  /* 0x0000001a0400720c */ /* 0x040fe20003f25270 */
[----:B------:R-:W-:Y:S01]  /*04d0*/  IMAD R10, R4, R16, UR10 ;  /* 0x0000000a040a7e24 */ /* 0x000fe2000f8e0210 */
[----:B------:R-:W1:Y:S01]  /*04e0*/  LDCU UR6, c[0x0][0x398] ;  /* 0x00007300ff0677ac */ /* 0x000e620008000800 */
[--C-:B------:R-:W-:Y:S01]  /*04f0*/  IMAD R5, R3, UR10, R6.reuse ;  /* 0x0000000a03057c24 */ /* 0x100fe2000f8e0206 */
[C---:B------:R-:W-:Y:S01]  /*0500*/  IADD3 R8, PT, PT, R7.reuse, 0x3, RZ ;  /* 0x0000000307087810 */ /* 0x040fe20007ffe0ff */
[----:B------:R-:W-:Y:S01]  /*0510*/  IMAD R10, R10, R3, R6 ;  /* 0x000000030a0a7224 */ /* 0x000fe200078e0206 */
[----:B------:R-:W-:Y:S01]  /*0520*/  UMOV UR4, URZ ;  /* 0x000000ff00047c82 */ /* 0x000fe20008000000 */
[C---:B------:R-:W-:Y:S02]  /*0530*/  VIADD R21, R7.reuse, 0x7 ;  /* 0x0000000707157836 */ /* 0x040fe40000000000 */
[----:B------:R-:W-:-:S02]  /*0540*/  VIADD R20, R7, 0x6 ;  /* 0x0000000607147836 */ /* 0x000fc40000000000 */
[C---:B------:R-:W-:Y:S02]  /*0550*/  VIADD R11, R7.reuse, 0x5 ;  /* 0x00000005070b7836 */ /* 0x040fe40000000000 */
[C---:B------:R-:W-:Y:S02]  /*0560*/  VIADD R6, R7.reuse, 0x4 ;  /* 0x0000000407067836 */ /* 0x040fe40000000000 */
[C---:B------:R-:W-:Y:S02]  /*0570*/  VIADD R9, R7.reuse, 0x2 ;  /* 0x0000000207097836 */ /* 0x040fe40000000000 */
[-C--:B------:R-:W-:Y:S02]  /*0580*/  IMAD R12, R7, R16.reuse, R16 ;  /* 0x00000010070c7224 */ /* 0x080fe400078e0210 */
[-CC-:B------:R-:W-:Y:S02]  /*0590*/  IMAD R21, R21, R16.reuse, R5.reuse ;  /* 0x0000001015157224 */ /* 0x180fe400078e0205 */
[----:B------:R-:W-:-:S02]  /*05a0*/  IMAD R20, R20, R16, R5 ;  /* 0x0000001014147224 */ /* 0x000fc400078e0205 */
[-CC-:B------:R-:W-:Y:S02]  /*05b0*/  IMAD R11, R11, R16.reuse, R5.reuse ;  /* 0x000000100b0b7224 */ /* 0x180fe400078e0205 */
[-CC-:B------:R-:W-:Y:S01]  /*05c0*/  IMAD R7, R6, R16.reuse, R5.reuse ;  /* 0x0000001006077224 */ /* 0x180fe200078e0205 */
[----:B------:R-:W-:Y:S01]  /*05d0*/  LOP3.LUT R6, R3, 0x7f8, RZ, 0xc0, !PT ;  /* 0x000007f803067812 */ /* 0x000fe200078ec0ff */
[-CC-:B------:R-:W-:Y:S02]  /*05e0*/  IMAD R8, R8, R16.reuse, R5.reuse ;  /* 0x0000001008087224 */ /* 0x180fe400078e0205 */
[----:B------:R-:W-:Y:S02]  /*05f0*/  IMAD R9, R9, R16, R5 ;  /* 0x0000001009097224 */ /* 0x000fe400078e0205 */
[----:B------:R-:W-:Y:S02]  /*0600*/  IMAD.IADD R5, R5, 0x1, R12 ;  /* 0x0000000105057824 */ /* 0x000fe400078e020c */
[----:B-1----:R-:W-:-:S07]  /*0610*/  IMAD.MOV.U32 R24, RZ, RZ, RZ ;  /* 0x000000ffff187224 */ /* 0x002fce00078e00ff */
.L_x_5:
[----:B------:R-:W1:Y:S01]  /*0620*/  LDC.64 R12, c[0x0][0x380] ;  /* 0x0000e000ff0c7b82 */ /* 0x000e620000000a00 */
[----:B------:R-:W-:Y:S02]  /*0630*/  UIADD3 UR5, UPT, UPT, UR4, 0x1, URZ ;  /* 0x0000000104057890 */ /* 0x000fe4000fffe0ff */
[----:B------:R-:W-:-:S04]  /*0640*/  ISETP.LE.U32.AND P3, PT, R0, UR4, !P1 ;  /* 0x0000000400007c0c */ /* 0x000fc8000cf63070 */
[----:B------:R-:W-:Y:S01]  /*0650*/  ISETP.LE.U32.AND P4, PT, R0, UR5, !P1 ;  /* 0x0000000500007c0c */ /* 0x000fe2000cf83070 */
[----:B------:R-:W2:Y:S08]  /*0660*/  LDC.64 R14, c[0x0][0x388] ;  /* 0x0000e200ff0e7b82 */ /* 0x000eb00000000a00 */
[----:B------:R-:W3:Y:S01]  /*0670*/  LDC.64 R16, c[0x0][0x380] ;  /* 0x0000e000ff107b82 */ /* 0x000ee20000000a00 */
[----:B-1----:R-:W-:-:S05]  /*0680*/  @!P3 IADD3 R12, P2, PT, R10, R12, RZ ;  /* 0x0000000c0a0cb210 */ /* 0x002fca0007f5e0ff */
[----:B------:R-:W-:Y:S01]  /*0690*/  @!P3 IMAD.X R13, RZ, RZ, R13, P2 ;  /* 0x000000ffff0db224 */ /* 0x000fe200010e060d */
[----:B--2---:R-:W-:-:S04]  /*06a0*/  @!P3 IADD3 R14, P5, PT, R10, R14, RZ ;  /* 0x0000000e0a0eb210 */ /* 0x004fc80007fbe0ff */
[----:B0-----:R0:W2:Y:S01]  /*06b0*/  @!P3 LDG.E.U8 R19, desc[UR8][R12.64] ;  /* 0x000000080c13b981 */ /* 0x0010a2000c1e1100 */
[----:B------:R-:W-:Y:S01]  /*06c0*/  @!P3 IMAD.X R15, RZ, RZ, R15, P5 ;  /* 0x000000ffff0fb224 */ /* 0x000fe200028e060f */
[----:B---3--:R-:W-:-:S04]  /*06d0*/  @!P4 IADD3 R16, P2, PT, R5, R16, RZ ;  /* 0x000000100510c210 */ /* 0x008fc80007f5e0ff */
[----:B------:R1:W3:Y:S01]  /*06e0*/  @!P3 LDG.E.U8 R18, desc[UR8][R14.64] ;  /* 0x000000080e12b981 */ /* 0x0002e2000c1e1100 */
[----:B0-----:R-:W0:Y:S01]  /*06f0*/  LDC.64 R12, c[0x0][0x388] ;  /* 0x0000e200ff0c7b82 */ /* 0x001e220000000a00 */
[----:B------:R-:W-:-:S06]  /*0700*/  @!P4 IMAD.X R17, RZ, RZ, R17, P2 ;  /* 0x000000ffff11c224 */ /* 0x000fcc00010e0611 */
[----:B------:R-:W4:Y:S01]  /*0710*/  @!P4 LDG.E.U8 R17, desc[UR8][R16.64] ;  /* 0x000000081011c981 */ /* 0x000f22000c1e1100 */
[----:B-1----:R-:W1:Y:S01]  /*0720*/  @!P4 LDC.64 R14, c[0x0][0x390] ;  /* 0x0000e400ff0ecb82 */ /* 0x002e620000000a00 */
[----:B------:R-:W-:-:S06]  /*0730*/  UIADD3 UR5, UPT, UPT, UR4, 0x2, URZ ;  /* 0x0000000204057890 */ /* 0x000fcc000fffe0ff */
[----:B------:R-:W-:Y:S02]  /*0740*/  ISETP.LE.U32.AND P5, PT, R0, UR5, !P1 ;  /* 0x0000000500007c0c */ /* 0x000fe4000cfa3070 */
[----:B0-----:R-:W-:-:S05]  /*0750*/  @!P4 IADD3 R12, P2, PT, R5, R12, RZ ;  /* 0x0000000c050cc210 */ /* 0x001fca0007f5e0ff */
[----:B------:R-:W-:Y:S01]  /*0760*/  @!P4 IMAD.X R13, RZ, RZ, R13, P2 ;  /* 0x000000ffff0dc224 */ /* 0x000fe200010e060d */
[----:B-1----:R-:W-:-:S04]  /*0770*/  @!P4 IADD3 R28, P6, PT, R5, R14, RZ ;  /* 0x0000000e051cc210 */ /* 0x002fc80007fde0ff */
[----:B------:R0:W5:Y:S01]  /*0780*/  @!P4 LDG.E.U8 R27, desc[UR8][R12.64] ;  /* 0x000000080c1bc981 */ /* 0x000162000c1e1100 */
[----:B------:R-:W-:Y:S01]  /*0790*/  @!P4 IMAD.X R29, RZ, RZ, R15, P6 ;  /* 0x000000ffff1dc224 */ /* 0x000fe200030e060f */
[----:B------:R-:W-:Y:S01]  /*07a0*/  UIADD3 UR5, UPT, UPT, UR4, 0x3, URZ ;  /* 0x0000000304057890 */ /* 0x000fe2000fffe0ff */
[----:B--2---:R-:W-:Y:S01]  /*07b0*/  @!P3 IADD3 R22, PT, PT, R22, R19, RZ ;  /* 0x000000131616b210 */ /* 0x004fe20007ffe0ff */
[----:B---3--:R-:W-:Y:S02]  /*07c0*/  @!P3 IMAD.IADD R23, R23, 0x1, R18 ;  /* 0x000000011717b824 */ /* 0x008fe400078e0212 */
[----:B------:R-:W0:Y:S02]  /*07d0*/  LDC.64 R18, c[0x0][0x380] ;  /* 0x0000e000ff127b82 */ /* 0x000e240000000a00 */
[----:B----4-:R-:W-:-:S06]  /*07e0*/  @!P4 IMAD.IADD R22, R22, 0x1, R17 ;  /* 0x000000011616c824 */ /* 0x010fcc00078e0211 */
[----:B------:R-:W1:Y:S01]  /*07f0*/  @!P3 LDC.64 R16, c[0x0][0x390] ;  /* 0x0000e400ff10bb82 */ /* 0x000e620000000a00 */
[----:B0-----:R-:W-:-:S05]  /*0800*/  @!P5 IADD3 R12, P6, PT, R9, R18, RZ ;  /* 0x00000012090cd210 */ /* 0x001fca0007fde0ff */
[----:B------:R-:W-:Y:S01]  /*0810*/  @!P5 IMAD.X R13, RZ, RZ, R19, P6 ;  /* 0x000000ffff0dd224 */ /* 0x000fe200030e0613 */
[----:B-1----:R-:W-:Y:S02]  /*0820*/  @!P3 IADD3 R14, P2, PT, R10, R16, RZ ;  /* 0x000000100a0eb210 */ /* 0x002fe40007f5e0ff */
[----:B------:R-:W2:Y:S03]  /*0830*/  @!P4 LDG.E.U8 R16, desc[UR8][R28.64] ;  /* 0x000000081c10c981 */ /* 0x000ea6000c1e1100 */
[----:B------:R-:W-:Y:S02]  /*0840*/  @!P3 IMAD.X R15, RZ, RZ, R17, P2 ;  /* 0x000000ffff0fb224 */ /* 0x000fe400010e0611 */
[----:B------:R0:W3:Y:S04]  /*0850*/  @!P5 LDG.E.U8 R17, desc[UR8][R12.64] ;  /* 0x000000080c11d981 */ /* 0x0000e8000c1e1100 */
[----:B------:R1:W4:Y:S01]  /*0860*/  @!P3 LDG.E.U8 R18, desc[UR8][R14.64] ;  /* 0x000000080e12b981 */ /* 0x000322000c1e1100 */
[----:B0-----:R-:W0:Y:S08]  /*0870*/  LDC.64 R12, c[0x0][0x388] ;  /* 0x0000e200ff0c7b82 */ /* 0x001e300000000a00 */
[----:B-1----:R-:W1:Y:S01]  /*0880*/  @!P5 LDC.64 R14, c[0x0][0x390] ;  /* 0x0000e400ff0edb82 */ /* 0x002e620000000a00 */
[----:B0-----:R-:W-:-:S04]  /*0890*/  @!P5 IADD3 R28, P2, PT, R9, R12, RZ ;  /* 0x0000000c091cd210 */ /* 0x001fc80007f5e0ff */
[----:B------:R-:W-:Y:S02]  /*08a0*/  @!P5 IADD3.X R29, PT, PT, RZ, R13, RZ, P2, !PT ;  /* 0x0000000dff1dd210 */ /* 0x000fe400017fe4ff */
[----:B-1----:R-:W-:-:S03]  /*08b0*/  @!P5 IADD3 R12, P6, PT, R9, R14, RZ ;  /* 0x0000000e090cd210 */ /* 0x002fc60007fde0ff */
[----:B------:R-:W3:Y:S02]  /*08c0*/  @!P5 LDG.E.U8 R14, desc[UR8][R28.64] ;  /* 0x000000081c0ed981 */ /* 0x000ee4000c1e1100 */
[----:B------:R-:W-:-:S05]  /*08d0*/  @!P5 IMAD.X R13, RZ, RZ, R15, P6 ;  /* 0x000000ffff0dd224 */ /* 0x000fca00030e060f */
[----:B------:R0:W3:Y:S02]  /*08e0*/  @!P5 LDG.E.U8 R19, desc[UR8][R12.64] ;  /* 0x000000080c13d981 */ /* 0x0000e4000c1e1100 */
[----:B0-----:R-:W0:Y:S01]  /*08f0*/  LDC.64 R12, c[0x0][0x380] ;  /* 0x0000e000ff0c7b82 */ /* 0x001e220000000a00 */
[----:B------:R-:W-:-:S13]  /*0900*/  ISETP.LE.U32.AND P2, PT, R0, UR5, !P1 ;  /* 0x0000000500007c0c */ /* 0x000fda000cf43070 */
[----:B0-----:R-:W-:-:S05]  /*0910*/  @!P2 IADD3 R12, P6, PT, R8, R12, RZ ;  /* 0x0000000c080ca210 */ /* 0x001fca0007fde0ff */
[----:B------:R-:W-:-:S05]  /*0920*/  @!P2 IMAD.X R13, RZ, RZ, R13, P6 ;  /* 0x000000ffff0da224 */ /* 0x000fca00030e060d */
[----:B------:R0:W3:Y:S01]  /*0930*/  @!P2 LDG.E.U8 R29, desc[UR8][R12.64] ;  /* 0x000000080c1da981 */ /* 0x0000e2000c1e1100 */
[----:B-----5:R-:W-:Y:S01]  /*0940*/  @!P4 IMAD.IADD R23, R23, 0x1, R27 ;  /* 0x000000011717c824 */ /* 0x020fe200078e021b */
[----:B0-----:R-:W0:Y:S01]  /*0950*/  LDC.64 R12, c[0x0][0x388] ;  /* 0x0000e200ff0c7b82 */ /* 0x001e220000000a00 */
[----:B------:R-:W-:Y:S01]  /*0960*/  UIADD3 UR5, UPT, UPT, UR4, 0x4, URZ ;  /* 0x0000000404057890 */ /* 0x000fe2000fffe0ff */
[----:B----4-:R-:W-:-:S04]  /*0970*/  @!P3 IMAD.IADD R24, R24, 0x1, R18 ;  /* 0x000000011818b824 */ /* 0x010fc800078e0212 */
[----:B--2---:R-:W-:Y:S02]  /*0980*/  @!P4 IMAD.IADD R24, R24, 0x1, R16 ;  /* 0x000000011818c824 */ /* 0x004fe400078e0210 */
[----:B---3--:R-:W-:Y:S02]  /*0990*/  @!P5 IMAD.IADD R22, R22, 0x1, R17 ;  /* 0x000000011616d824 */ /* 0x008fe400078e0211 */
[----:B------:R-:W1:Y:S01]  /*09a0*/  LDC.64 R16, c[0x0][0x380] ;  /* 0x0000e000ff107b82 */ /* 0x000e620000000a00 */
[----:B------:R-:W-:Y:S02]  /*09b0*/  ISETP.LE.U32.AND P3, PT, R0, UR5, !P1 ;  /* 0x0000000500007c0c */ /* 0x000fe4000cf63070 */
[----:B0-----:R-:W-:-:S05]  /*09c0*/  @!P2 IADD3 R12, P4, PT, R8, R12, RZ ;  /* 0x0000000c080ca210 */ /* 0x001fca0007f9e0ff */
[----:B------:R-:W-:-:S05]  /*09d0*/  @!P2 IMAD.X R13, RZ, RZ, R13, P4 ;  /* 0x000000ffff0da224 */ /* 0x000fca00020e060d */
[----:B------:R0:W2:Y:S01]  /*09e0*/  @!P2 LDG.E.U8 R27, desc[UR8][R12.64] ;  /* 0x000000080c1ba981 */ /* 0x0000a2000c1e1100 */
[----:B------:R-:W-:Y:S02]  /*09f0*/  @!P5 IADD3 R23, PT, PT, R23, R14, RZ ;  /* 0x0000000e1717d210 */ /* 0x000fe40007ffe0ff */
[----:B------:R-:W3:Y:S01]  /*0a00*/  @!P2 LDC.64 R14, c[0x0][0x390] ;  /* 0x0000e400ff0eab82 */ /* 0x000ee20000000a00 */
[----:B------:R-:W-:-:S07]  /*0a10*/  @!P5 IMAD.IADD R24, R24, 0x1, R19 ;  /* 0x000000011818d824 */ /* 0x000fce00078e0213 */
[----:B------:R-:W0:Y:S01]  /*0a20*/  LDC.64 R18, c[0x0][0x388] ;  /* 0x0000e200ff127b82 */ /* 0x000e220000000a00 */
[----:B-1----:R-:W-:-:S05]  /*0a30*/  @!P3 IADD3 R16, P5, PT, R7, R16, RZ ;  /* 0x000000100710b210 */ /* 0x002fca0007fbe0ff */
[----:B------:R-:W-:-:S05]  /*0a40*/  @!P3 IMAD.X R17, RZ, RZ, R17, P5 ;  /* 0x000000ffff11b224 */ /* 0x000fca00028e0611 */
[----:B------:R-:W4:Y:S01]  /*0a50*/  @!P3 LDG.E.U8 R16, desc[UR8][R16.64] ;  /* 0x000000081010b981 */ /* 0x000f22000c1e1100 */
[----:B---3--:R-:W-:-:S05]  /*0a60*/  @!P2 IADD3 R14, P4, PT, R8, R14, RZ ;  /* 0x0000000e080ea210 */ /* 0x008fca0007f9e0ff */
[----:B------:R-:W-:Y:S01]  /*0a70*/  @!P2 IMAD.X R15, RZ, RZ, R15, P4 ;  /* 0x000000ffff0fa224 */ /* 0x000fe200020e060f */
[----:B0-----:R-:W-:-:S04]  /*0a80*/  @!P3 IADD3 R12, P4, PT, R7, R18, RZ ;  /* 0x00000012070cb210 */ /* 0x001fc80007f9e0ff */
[----:B------:R0:W3:Y:S01]  /*0a90*/  @!P2 LDG.E.U8 R18, desc[UR8][R14.64] ;  /* 0x000000080e12a981 */ /* 0x0000e2000c1e1100 */
[----:B------:R-:W-:-:S05]  /*0aa0*/  @!P3 IMAD.X R13, RZ, RZ, R19, P4 ;  /* 0x000000ffff0db224 */ /* 0x000fca00020e0613 */
[----:B------:R1:W5:Y:S01]  /*0ab0*/  @!P3 LDG.E.U8 R17, desc[UR8][R12.64] ;  /* 0x000000080c11b981 */ /* 0x000362000c1e1100 */
[----:B0-----:R-:W0:Y:S01]  /*0ac0*/  LDC.64 R14, c[0x0][0x380] ;  /* 0x0000e000ff0e7b82 */ /* 0x001e220000000a00 */
[----:B------:R-:W-:-:S07]  /*0ad0*/  UIADD3 UR5, UPT, UPT, UR4, 0x5, URZ ;  /* 0x0000000504057890 */ /* 0x000fce000fffe0ff */
[----:B-1----:R-:W1:Y:S01]  /*0ae0*/  @!P3 LDC.64 R12, c[0x0][0x390] ;  /* 0x0000e400ff0cbb82 */ /* 0x002e620000000a00 */
[----:B------:R-:W-:Y:S01]  /*0af0*/  ISETP.LE.U32.AND P4, PT, R0, UR5, !P1 ;  /* 0x0000000500007c0c */ /* 0x000fe2000cf83070 */
[----:B------:R-:W-:Y:S01]  /*0b00*/  @!P2 IMAD.IADD R22, R22, 0x1, R29 ;  /* 0x000000011616a824 */ /* 0x000fe200078e021d */
[----:B-1----:R-:W-:-:S11]  /*0b10*/  @!P3 IADD3 R28, P5, PT, R7, R12, RZ ;  /* 0x0000000c071cb210 */ /* 0x002fd60007fbe0ff */
[----:B0-----:R-:W-:Y:S02]  /*0b20*/  @!P4 IADD3 R12, P6, PT, R11, R14, RZ ;  /* 0x0000000e0b0cc210 */ /* 0x001fe40007fde0ff */
[----:B------:R-:W-:-:S03]  /*0b30*/  @!P3 IADD3.X R29, PT, PT, RZ, R13, RZ, P5, !PT ;  /* 0x0000000dff1db210 */ /* 0x000fc60002ffe4ff */
[----:B------:R-:W-:Y:S02]  /*0b40*/  @!P4 IMAD.X R13, RZ, RZ, R15, P6 ;  /* 0x000000ffff0dc224 */ /* 0x000fe400030e060f */
[----:B------:R-:W5:Y:S04]  /*0b50*/  @!P3 LDG.E.U8 R14, desc[UR8][R28.64] ;  /* 0x000000081c0eb981 */ /* 0x000f68000c1e1100 */
[----:B------:R0:W5:Y:S02]  /*0b60*/  @!P4 LDG.E.U8 R19, desc[UR8][R12.64] ;  /* 0x000000080c13c981 */ /* 0x000164000c1e1100 */
[----:B0-----:R-:W0:Y:S02]  /*0b70*/  LDC.64 R12, c[0x0][0x388] ;  /* 0x0000e200ff0c7b82 */ /* 0x001e240000000a00 */
[----:B0-----:R-:W-:-:S05]  /*0b80*/  @!P4 IADD3 R12, P5, PT, R11, R12, RZ ;  /* 0x0000000c0b0cc210 */ /* 0x001fca0007fbe0ff */
[----:B------:R-:W-:-:S05]  /*0b90*/  @!P4 IMAD.X R13, RZ, RZ, R13, P5 ;  /* 0x000000ffff0dc224 */ /* 0x000fca00028e060d */
[----:B------:R0:W5:Y:S01]  /*0ba0*/  @!P4 LDG.E.U8 R28, desc[UR8][R12.64] ;  /* 0x000000080c1cc981 */ /* 0x000162000c1e1100 */
[----:B------:R-:W-:-:S06]  /*0bb0*/  UIADD3 UR5, UPT, UPT, UR4, 0x6, URZ ;  /* 0x0000000604057890 */ /* 0x000fcc000fffe0ff */
[----:B------:R-:W-:Y:S01]  /*0bc0*/  ISETP.LE.U32.AND P5, PT, R0, UR5, !P1 ;  /* 0x0000000500007c0c */ /* 0x000fe2000cfa3070 */
[----:B0-----:R-:W0:Y:S01]  /*0bd0*/  @!P4 LDC.64 R12, c[0x0][0x390] ;  /* 0x0000e400ff0ccb82 */ /* 0x001e220000000a00 */
[----:B------:R-:W-:Y:S01]  /*0be0*/  UIADD3 UR5, UPT, UPT, UR4, 0x7, URZ ;  /* 0x0000000704057890 */ /* 0x000fe2000fffe0ff */
[----:B--2---:R-:W-:Y:S02]  /*0bf0*/  @!P2 IMAD.IADD R23, R23, 0x1, R27 ;  /* 0x000000011717a824 */ /* 0x004fe400078e021b */
[----:B----4-:R-:W-:Y:S02]  /*0c00*/  @!P3 IMAD.IADD R22, R22, 0x1, R16 ;  /* 0x000000011616b824 */ /* 0x010fe400078e0210 */
[----:B---3--:R-:W-:Y:S02]  /*0c10*/  @!P2 IMAD.IADD R24, R24, 0x1, R18 ;  /* 0x000000011818a824 */ /* 0x008fe400078e0212 */
[----:B-----5:R-:W-:Y:S02]  /*0c20*/  @!P3 IMAD.IADD R23, R23, 0x1, R17 ;  /* 0x000000011717b824 */ /* 0x020fe400078e0211 */
[----:B------:R-:W1:Y:S01]  /*0c30*/  LDC.64 R16, c[0x0][0x388] ;  /* 0x0000e200ff107b82 */ /* 0x000e620000000a00 */
[----:B0-----:R-:W-:-:S05]  /*0c40*/  @!P4 IADD3 R12, P2, PT, R11, R12, RZ ;  /* 0x0000000c0b0cc210 */ /* 0x001fca0007f5e0ff */
[----:B------:R-:W-:-:S05]  /*0c50*/  @!P4 IMAD.X R13, RZ, RZ, R13, P2 ;  /* 0x000000ffff0dc224 */ /* 0x000fca00010e060d */
[----:B------:R0:W2:Y:S01]  /*0c60*/  @!P4 LDG.E.U8 R27, desc[UR8][R12.64] ;  /* 0x000000080c1bc981 */ /* 0x0000a2000c1e1100 */
[----:B------:R-:W-:Y:S02]  /*0c70*/  @!P3 IADD3 R24, PT, PT, R24, R14, RZ ;  /* 0x0000000e1818b210 */ /* 0x000fe40007ffe0ff */
[----:B------:R-:W3:Y:S01]  /*0c80*/  LDC.64 R14, c[0x0][0x380] ;  /* 0x0000e000ff0e7b82 */ /* 0x000ee20000000a00 */
[----:B------:R-:W-:-:S07]  /*0c90*/  @!P4 IMAD.IADD R22, R22, 0x1, R19 ;  /* 0x000000011616c824 */ /* 0x000fce00078e0213 */
[----:B------:R-:W0:Y:S01]  /*0ca0*/  @!P5 LDC.64 R18, c[0x0][0x390] ;  /* 0x0000e400ff12db82 */ /* 0x000e220000000a00 */
[----:B------:R-:W-:Y:S01]  /*0cb0*/  @!P4 IMAD.IADD R23, R23, 0x1, R28 ;  /* 0x000000011717c824 */ /* 0x000fe200078e021c */
[----:B---3--:R-:W-:-:S05]  /*0cc0*/  @!P5 IADD3 R28, P2, PT, R20, R14, RZ ;  /* 0x0000000e141cd210 */ /* 0x008fca0007f5e0ff */
[----:B------:R-:W-:Y:S01]  /*0cd0*/  @!P5 IMAD.X R29, RZ, RZ, R15, P2 ;  /* 0x000000ffff1dd224 */ /* 0x000fe200010e060f */
[C---:B0-----:R-:W-:Y:S02]  /*0ce0*/  @!P5 IADD3 R12, P2, PT, R20.reuse, R18, RZ ;  /* 0x00000012140cd210 */ /* 0x041fe40007f5e0ff */
[----:B-1----:R-:W-:Y:S02]  /*0cf0*/  @!P5 IADD3 R14, P3, PT, R20, R16, RZ ;  /* 0x00000010140ed210 */ /* 0x002fe40007f7e0ff */
[----:B------:R-:W3:Y:S01]  /*0d00*/  @!P5 LDG.E.U8 R16, desc[UR8][R28.64] ;  /* 0x000000081c10d981 */ /* 0x000ee2000c1e1100 */
[----:B------:R-:W-:Y:S02]  /*0d10*/  @!P5 IMAD.X R13, RZ, RZ, R19, P2 ;  /* 0x000000ffff0dd224 */ /* 0x000fe400010e0613 */
[----:B------:R-:W-:-:S03]  /*0d20*/  @!P5 IMAD.X R15, RZ, RZ, R17, P3 ;  /* 0x000000ffff0fd224 */ /* 0x000fc600018e0611 */
[----:B------:R0:W4:Y:S01]  /*0d30*/  @!P5 LDG.E.U8 R17, desc[UR8][R12.64] ;  /* 0x000000080c11d981 */ /* 0x000122000c1e1100 */
[----:B------:R-:W-:-:S03]  /*0d40*/  ISETP.LE.U32.AND P2, PT, R0, UR5, !P1 ;  /* 0x0000000500007c0c */ /* 0x000fc6000cf43070 */
[----:B------:R1:W5:Y:S01]  /*0d50*/  @!P5 LDG.E.U8 R18, desc[UR8][R14.64] ;  /* 0x000000080e12d981 */ /* 0x000362000c1e1100 */
[----:B0-----:R-:W0:Y:S08]  /*0d60*/  LDC.64 R12, c[0x0][0x380] ;  /* 0x0000e000ff0c7b82 */ /* 0x001e300000000a00 */
[----:B-1----:R-:W1:Y:S01]  /*0d70*/  LDC.64 R14, c[0x0][0x388] ;  /* 0x0000e200ff0e7b82 */ /* 0x002e620000000a00 */
[----:B0-----:R-:W-:-:S04]  /*0d80*/  @!P2 IADD3 R12, P3, PT, R21, R12, RZ ;  /* 0x0000000c150ca210 */ /* 0x001fc80007f7e0ff */
[----:B------:R-:W-:-:S05]  /*0d90*/  @!P2 IADD3.X R13, PT, PT, RZ, R13, RZ, P3, !PT ;  /* 0x0000000dff0da210 */ /* 0x000fca0001ffe4ff */
[----:B------:R0:W5:Y:S02]  /*0da0*/  @!P2 LDG.E.U8 R19, desc[UR8][R12.64] ;  /* 0x000000080c13a981 */ /* 0x000164000c1e1100 */
[----:B0-----:R-:W0:Y:S01]  /*0db0*/  @!P2 LDC.64 R12, c[0x0][0x390] ;  /* 0x0000e400ff0cab82 */ /* 0x001e220000000a00 */
[----:B-1----:R-:W-:-:S05]  /*0dc0*/  @!P2 IADD3 R14, P6, PT, R21, R14, RZ ;  /* 0x0000000e150ea210 */ /* 0x002fca0007fde0ff */
[----:B------:R-:W-:-:S05]  /*0dd0*/  @!P2 IMAD.X R15, RZ, RZ, R15, P6 ;  /* 0x000000ffff0fa224 */ /* 0x000fca00030e060f */
[----:B------:R-:W5:Y:S01]  /*0de0*/  @!P2 LDG.E.U8 R14, desc[UR8][R14.64] ;  /* 0x000000080e0ea981 */ /* 0x000f62000c1e1100 */
[----:B0-----:R-:W-:-:S05]  /*0df0*/  @!P2 IADD3 R12, P3, PT, R21, R12, RZ ;  /* 0x0000000c150ca210 */ /* 0x001fca0007f7e0ff */
[----:B------:R-:W-:-:S05]  /*0e00*/  @!P2 IMAD.X R13, RZ, RZ, R13, P3 ;  /* 0x000000ffff0da224 */ /* 0x000fca00018e060d */
[----:B------:R-:W5:Y:S01]  /*0e10*/  @!P2 LDG.E.U8 R29, desc[UR8][R12.64] ;  /* 0x000000080c1da981 */ /* 0x000f62000c1e1100 */
[----:B------:R-:W-:Y:S01]  /*0e20*/  UIADD3 UR4, UPT, UPT, UR4, 0x8, URZ ;  /* 0x0000000804047890 */ /* 0x000fe2000fffe0ff */
[----:B--2---:R-:W-:Y:S02]  /*0e30*/  @!P4 IMAD.IADD R24, R24, 0x1, R27 ;  /* 0x000000011818c824 */ /* 0x004fe400078e021b */
[----:B---3--:R-:W-:Y:S02]  /*0e40*/  @!P5 IMAD.IADD R22, R22, 0x1, R16 ;  /* 0x000000011616d824 */ /* 0x008fe400078e0210 */
[----:B----4-:R-:W-:Y:S02]  /*0e50*/  @!P5 IMAD.IADD R24, R24, 0x1, R17 ;  /* 0x000000011818d824 */ /* 0x010fe400078e0211 */
[----:B-----5:R-:W-:Y:S02]  /*0e60*/  @!P5 IMAD.IADD R23, R23, 0x1, R18 ;  /* 0x000000011717d824 */ /* 0x020fe400078e0212 */
[----:B------:R-:W-:-:S04]  /*0e70*/  IMAD.U32 R16, RZ, RZ, UR6 ;  /* 0x00000006ff107e24 */ /* 0x000fc8000f8e00ff */
[C---:B------:R-:W-:Y:S01]  /*0e80*/  IMAD R10, R16.reuse, 0x8, R10 ;  /* 0x00000008100a7824 */ /* 0x040fe200078e020a */
[C---:B------:R-:W-:Y:S01]  /*0e90*/  LEA R8, R16.reuse, R8, 0x3 ;  /* 0x0000000810087211 */ /* 0x040fe200078e18ff */
[C---:B------:R-:W-:Y:S02]  /*0ea0*/  IMAD R5, R16.reuse, 0x8, R5 ;  /* 0x0000000810057824 */ /* 0x040fe400078e0205 */
[C---:B------:R-:W-:Y:S02]  /*0eb0*/  IMAD R9, R16.reuse, 0x8, R9 ;  /* 0x0000000810097824 */ /* 0x040fe400078e0209 */
[C---:B------:R-:W-:Y:S02]  /*0ec0*/  IMAD R7, R16.reuse, 0x8, R7 ;  /* 0x0000000810077824 */ /* 0x040fe400078e0207 */
[C---:B------:R-:W-:Y:S02]  /*0ed0*/  IMAD R11, R16.reuse, 0x8, R11 ;  /* 0x00000008100b7824 */ /* 0x040fe400078e020b */
[----:B------:R-:W-:-:S02]  /*0ee0*/  IMAD R20, R16, 0x8, R20 ;  /* 0x0000000810147824 */ /* 0x000fc400078e0214 */
[----:B------:R-:W-:Y:S01]  /*0ef0*/  IMAD R21, R16, 0x8, R21 ;  /* 0x0000000810157824 */ /* 0x000fe200078e0215 */
[----:B------:R-:W-:Y:S01]  /*0f00*/  @!P2 IADD3 R22, PT, PT, R22, R19, RZ ;  /* 0x000000131616a210 */ /* 0x000fe20007ffe0ff */
[----:B------:R-:W-:Y:S02]  /*0f10*/  @!P2 IMAD.IADD R23, R23, 0x1, R14 ;  /* 0x000000011717a824 */ /* 0x000fe400078e020e */
[----:B------:R-:W-:Y:S01]  /*0f20*/  @!P2 IMAD.IADD R24, R24, 0x1, R29 ;  /* 0x000000011818a824 */ /* 0x000fe200078e021d */
[----:B------:R-:W-:-:S13]  /*0f30*/  ISETP.NE.AND P2, PT, R6, UR4, PT ;  /* 0x0000000406007c0c */ /* 0x000fda000bf45270 */
[----:B------:R-:W-:Y:S05]  /*0f40*/  @P2 BRA `(.L_x_5) ;  /* 0xfffffff400b42947 */ /* 0x000fea000383ffff */
[----:B------:R-:W-:-:S07]  /*0f50*/  IMAD.MOV.U32 R18, RZ, RZ, R6 ;  /* 0x000000ffff127224 */ /* 0x000fce00078e0006 */
.L_x_4:
[----:B------:R-:W-:-:S13]  /*0f60*/  LOP3.LUT P1, R5, R3, 0x7, RZ, 0xc0, !PT ;  /* 0x0000000703057812 */ /* 0x000fda000782c0ff */
[----:B------:R-:W-:Y:S05]  /*0f70*/  @!P1 BRA `(.L_x_6) ;  /* 0x00000008005c9947 */ /* 0x000fea0003800000 */
[----:B------:R-:W1:Y:S01]  /*0f80*/  S2R R6, SR_TID.X ;  /* 0x0000000000067919 */ /* 0x000e620000002100 */
[----:B------:R-:W-:Y:S01]  /*0f90*/  ISETP.GE.U32.AND P1, PT, R5, 0x4, PT ;  /* 0x000000040500780c */ /* 0x000fe20003f26070 */
[C---:B------:R-:W-:Y:S01]  /*0fa0*/  IMAD R5, R3.reuse, R4, RZ ;  /* 0x0000000403057224 */ /* 0x040fe200078e02ff */
[----:B------:R-:W-:-:S04]  /*0fb0*/  LOP3.LUT R14, R3, 0x3, RZ, 0xc0, !PT ;  /* 0x00000003030e7812 */ /* 0x000fc800078ec0ff */
[----:B------:R-:W-:Y:S01]  /*0fc0*/  ISETP.NE.AND P5, PT, R14, RZ, PT ;  /* 0x000000ff0e00720c */ /* 0x000fe20003fa5270 */
[----:B-1----:R-:W-:-:S06]  /*0fd0*/  IMAD R17, R3, UR10, R6 ;  /* 0x0000000a03117c24 */ /* 0x002fcc000f8e0206 */
[----:B------:R-:W-:Y:S06]  /*0fe0*/  @!P1 BRA `(.L_x_7) ;  /* 0x0000000400409947 */ /* 0x000fec0003800000 */
[----:B------:R-:W-:Y:S01]  /*0ff0*/  ISETP.GE.U32.AND P1, PT, R18, R0, PT ;  /* 0x000000001200720c */ /* 0x000fe20003f26070 */
[----:B------:R-:W1:Y:S03]  /*1000*/  LDC.64 R6, c[0x0][0x380] ;  /* 0x0000e000ff067b82 */ /* 0x000e660000000a00 */
[----:B------:R-:W-:-:S05]  /*1010*/  ISETP.EQ.AND P1, PT, R4, R26, P1 ;  /* 0x0000001a0400720c */ /* 0x000fca0000f22270 */
[----:B------:R-:W2:Y:S08]  /*1020*/  LDC.64 R8, c[0x0][0x388] ;  /* 0x0000e200ff087b82 */ /* 0x000eb00000000a00 */
[----:B------:R-:W-:Y:S01]  /*1030*/  @!P1 IMAD.IADD R15, R18, 0x1, R5 ;  /* 0x00000001120f9824 */ /* 0x000fe200078e0205 */
[----:B------:R-:W3:Y:S03]  /*1040*/  LDC.64 R10, c[0x0][0x380] ;  /* 0x0000e000ff0a7b82 */ /* 0x000ee60000000a00 */
[----:B------:R-:W-:-:S05]  /*1050*/  @!P1 IMAD R15, R15, R16, R17 ;  /* 0x000000100f0f9224 */ /* 0x000fca00078e0211 */
[C---:B-1----:R-:W-:Y:S01]  /*1060*/  @!P1 IADD3 R6, P2, PT, R15.reuse, R6, RZ ;  /* 0x000000060f069210 */ /* 0x042fe20007f5e0ff */
[----:B------:R-:W-:Y:S01]  /*1070*/  VIADD R27, R18, 0x1 ;  /* 0x00000001121b7836 */ /* 0x000fe20000000000 */
[----:B------:R-:W1:Y:S02]  /*1080*/  LDC.64 R12, c[0x0][0x388] ;  /* 0x0000e200ff0c7b82 */ /* 0x000e640000000a00 */
[----:B------:R-:W-:Y:S02]  /*1090*/  @!P1 IADD3.X R7, PT, PT, RZ, R7, RZ, P2, !PT ;  /* 0x00000007ff079210 */ /* 0x000fe400017fe4ff */
[----:B--2---:R-:W-:-:S04]  /*10a0*/  @!P1 IADD3 R20, P2, PT, R15, R8, RZ ;  /* 0x000000080f149210 */ /* 0x004fc80007f5e0ff */
[----:B0-----:R-:W2:Y:S01]  /*10b0*/  @!P1 LDG.E.U8 R7, desc[UR8][R6.64] ;  /* 0x0000000806079981 */ /* 0x001ea2000c1e1100 */
[----:B------:R-:W-:Y:S02]  /*10c0*/  @!P1 IMAD.X R21, RZ, RZ, R9, P2 ;  /* 0x000000ffff159224 */ /* 0x000fe400010e0609 */
[----:B------:R-:W0:Y:S03]  /*10d0*/  @!P1 LDC.64 R8, c[0x0][0x390] ;  /* 0x0000e400ff089b82 */ /* 0x000e260000000a00 */
[----:B------:R4:W5:Y:S01]  /*10e0*/  @!P1 LDG.E.U8 R20, desc[UR8][R20.64] ;  /* 0x0000000814149981 */ /* 0x000962000c1e1100 */
[----:B------:R-:W-:-:S04]  /*10f0*/  ISETP.GE.U32.AND P2, PT, R27, R0, PT ;  /* 0x000000001b00720c */ /* 0x000fc80003f46070 */
[----:B------:R-:W-:Y:S01]  /*1100*/  ISETP.EQ.AND P2, PT, R4, R26, P2 ;  /* 0x0000001a0400720c */ /* 0x000fe20001742270 */
[----:B----4-:R-:W-:-:S05]  /*1110*/  VIADD R21, R18, 0x2 ;  /* 0x0000000212157836 */ /* 0x010fca0000000000 */
[----:B------:R-:W-:-:S07]  /*1120*/  ISETP.GE.U32.AND P3, PT, R21, R0, PT ;  /* 0x000000001500720c */ /* 0x000fce0003f66070 */
[----:B------:R-:W-:Y:S01]  /*1130*/  @!P2 IMAD.IADD R27, R5, 0x1, R27 ;  /* 0x00000001051ba824 */ /* 0x000fe200078e021b */
[----:B------:R-:W-:Y:S02]  /*1140*/  ISETP.EQ.AND P3, PT, R4, R26, P3 ;  /* 0x0000001a0400720c */ /* 0x000fe40001f62270 */
[----:B0-----:R-:W-:Y:S01]  /*1150*/  @!P1 IADD3 R8, P4, PT, R15, R8, RZ ;  /* 0x000000080f089210 */ /* 0x001fe20007f9e0ff */
[----:B------:R-:W-:-:S03]  /*1160*/  @!P2 IMAD R27, R27, R16, R17 ;  /* 0x000000101b1ba224 */ /* 0x000fc600078e0211 */
[----:B------:R-:W-:Y:S02]  /*1170*/  @!P1 IADD3.X R9, PT, PT, RZ, R9, RZ, P4, !PT ;  /* 0x00000009ff099210 */ /* 0x000fe400027fe4ff */
[C---:B---3--:R-:W-:Y:S02]  /*1180*/  @!P2 IADD3 R10, P6, PT, R27.reuse, R10, RZ ;  /* 0x0000000a1b0aa210 */ /* 0x048fe40007fde0ff */
[----:B-1----:R-:W-:-:S03]  /*1190*/  @!P2 IADD3 R12, P4, PT, R27, R12, RZ ;  /* 0x0000000c1b0ca210 */ /* 0x002fc60007f9e0ff */
[----:B------:R-:W-:Y:S02]  /*11a0*/  @!P2 IMAD.X R11, RZ, RZ, R11, P6 ;  /* 0x000000ffff0ba224 */ /* 0x000fe400030e060b */
[----:B------:R-:W-:-:S03]  /*11b0*/  @!P2 IMAD.X R13, RZ, RZ, R13, P4 ;  /* 0x000000ffff0da224 */ /* 0x000fc600020e060d */
[----:B------:R0:W3:Y:S04]  /*11c0*/  @!P2 LDG.E.U8 R19, desc[UR8][R10.64] ;  /* 0x000000080a13a981 */ /* 0x0000e8000c1e1100 */
[----:B------:R1:W4:Y:S01]  /*11d0*/  @!P2 LDG.E.U8 R15, desc[UR8][R12.64] ;  /* 0x000000080c0fa981 */ /* 0x000322000c1e1100 */
[----:B0-----:R-:W0:Y:S08]  /*11e0*/  LDC.64 R10, c[0x0][0x388] ;  /* 0x0000e200ff0a7b82 */ /* 0x001e300000000a00 */
[----:B-1----:R-:W1:Y:S01]  /*11f0*/  @!P3 LDC.64 R12, c[0x0][0x390] ;  /* 0x0000e400ff0cbb82 */ /* 0x002e620000000a00 */
[----:B------:R-:W-:-:S02]  /*1200*/  @!P3 IMAD.IADD R21, R5, 0x1, R21 ;  /* 0x000000010515b824 */ /* 0x000fc400078e0215 */
[----:B--2---:R-:W-:-:S05]  /*1210*/  @!P1 IMAD.IADD R22, R22, 0x1, R7 ;  /* 0x0000000116169824 */ /* 0x004fca00078e0207 */
[----:B------:R-:W2:Y:S01]  /*1220*/  @!P2 LDC.64 R6, c[0x0][0x390] ;  /* 0x0000e400ff06ab82 */ /* 0x000ea20000000a00 */
[----:B-----5:R-:W-:Y:S02]  /*1230*/  @!P1 IMAD.IADD R23, R23, 0x1, R20 ;  /* 0x0000000117179824 */ /* 0x020fe400078e0214 */
[----:B------:R5:W4:Y:S05]  /*1240*/  @!P1 LDG.E.U8 R20, desc[UR8][R8.64] ;  /* 0x0000000808149981 */ /* 0x000b2a000c1e1100 */
[----:B-----5:R-:W5:Y:S01]  /*1250*/  LDC.64 R8, c[0x0][0x380] ;  /* 0x0000e000ff087b82 */ /* 0x020f620000000a00 */
[----:B--2---:R-:W-:-:S05]  /*1260*/  @!P2 IADD3 R28, P4, PT, R27, R6, RZ ;  /* 0x000000061b1ca210 */ /* 0x004fca0007f9e0ff */
[----:B------:R-:W-:Y:S02]  /*1270*/  @!P2 IMAD.X R29, RZ, RZ, R7, P4 ;  /* 0x000000ffff1da224 */ /* 0x000fe400020e0607 */
[----:B------:R-:W-:-:S03]  /*1280*/  @!P3 IMAD R7, R21, R16, R17 ;  /* 0x000000101507b224 */ /* 0x000fc600078e0211 */
[----:B------:R5:W2:Y:S02]  /*1290*/  @!P2 LDG.E.U8 R21, desc[UR8][R28.64] ;  /* 0x000000081c15a981 */ /* 0x000aa4000c1e1100 */
[C---:B0-----:R-:W-:Y:S02]  /*12a0*/  @!P3 IADD3 R6, P4, PT, R7.reuse, R10, RZ ;  /* 0x0000000a0706b210 */ /* 0x041fe40007f9e0ff */
[----:B-----5:R-:W-:-:S05]  /*12b0*/  @!P3 IADD3 R28, P6, PT, R7, R8, RZ ;  /* 0x00000008071cb210 */ /* 0x020fca0007fde0ff */
[----:B------:R-:W-:Y:S01]  /*12c0*/  @!P3 IMAD.X R29, RZ, RZ, R9, P6 ;  /* 0x000000ffff1db224 */ /* 0x000fe200030e0609 */
[----:B-1----:R-:W-:Y:S01]  /*12d0*/  @!P3 IADD3 R8, P6, PT, R7, R12, RZ ;  /* 0x0000000c0708b210 */ /* 0x002fe20007fde0ff */
[----:B------:R-:W-:Y:S01]  /*12e0*/  @!P3 IMAD.X R7, RZ, RZ, R11, P4 ;  /* 0x000000ffff07b224 */ /* 0x000fe200020e060b */
[----:B------:R-:W-:Y:S02]  /*12f0*/  IADD3 R11, PT, PT, R18, 0x3, RZ ;  /* 0x00000003120b7810 */ /* 0x000fe40007ffe0ff */
[----:B------:R-:W5:Y:S01]  /*1300*/  @!P3 LDG.E.U8 R10, desc[UR8][R28.64] ;  /* 0x000000081c0ab981 */ /* 0x000f62000c1e1100 */
[----:B------:R-:W-:Y:S01]  /*1310*/  @!P3 IMAD.X R9, RZ, RZ, R13, P6 ;  /* 0x000000ffff09b224 */ /* 0x000fe200030e060d */
[----:B------:R-:W-:Y:S02]  /*1320*/  ISETP.GE.U32.AND P4, PT, R11, R0, PT ;  /* 0x000000000b00720c */ /* 0x000fe40003f86070 */
[----:B------:R0:W5:Y:S02]  /*1330*/  @!P3 LDG.E.U8 R13, desc[UR8][R6.64] ;  /* 0x00000008060db981 */ /* 0x000164000c1e1100 */
[----:B------:R-:W-:-:S02]  /*1340*/  ISETP.EQ.AND P4, PT, R4, R26, P4 ;  /* 0x0000001a0400720c */ /* 0x000fc40002782270 */
[----:B------:R1:W5:Y:S01]  /*1350*/  @!P3 LDG.E.U8 R12, desc[UR8][R8.64] ;  /* 0x00000008080cb981 */ /* 0x000362000c1e1100 */
[----:B0-----:R-:W0:Y:S10]  /*1360*/  LDC.64 R6, c[0x0][0x380] ;  /* 0x0000e000ff067b82 */ /* 0x001e340000000a00 */
[----:B------:R-:W-:Y:S01]  /*1370*/  @!P4 IMAD.IADD R11, R5, 0x1, R11 ;  /* 0x00000001050bc824 */ /* 0x000fe200078e020b */
[----:B-1----:R-:W1:Y:S03]  /*1380*/  LDC.64 R8, c[0x0][0x388] ;  /* 0x0000e200ff087b82 */ /* 0x002e660000000a00 */
[----:B------:R-:W-:-:S05]  /*1390*/  @!P4 IMAD R11, R11, R16, R17 ;  /* 0x000000100b0bc224 */ /* 0x000fca00078e0211 */
[----:B0-----:R-:W-:-:S05]  /*13a0*/  @!P4 IADD3 R6, P6, PT, R11, R6, RZ ;  /* 0x000000060b06c210 */ /* 0x001fca0007fde0ff */
[----:B------:R-:W-:-:S05]  /*13b0*/  @!P4 IMAD.X R7, RZ, RZ, R7, P6 ;  /* 0x000000ffff07c224 */ /* 0x000fca00030e0607 */
        /* <DEDUP_REMOVED lines=8> */
[----:B---3--:R-:W-:Y:S01]  /*1440*/  @!P2 IADD3 R22, PT, PT, R22, R19, RZ ;  /* 0x000000131616a210 */ /* 0x008fe20007ffe0ff */
[----:B----4-:R-:W-:Y:S02]  /*1450*/  @!P2 IMAD.IADD R23, R23, 0x1, R15 ;  /* 0x000000011717a824 */ /* 0x010fe400078e020f */
[----:B------:R-:W-:Y:S02]  /*1460*/  VIADD R18, R18, 0x4 ;  /* 0x0000000412127836 */ /* 0x000fe40000000000 */
[----:B------:R-:W-:-:S04]  /*1470*/  @!P1 IMAD.IADD R24, R24, 0x1, R20 ;  /* 0x0000000118189824 */ /* 0x000fc800078e0214 */
[----:B--2---:R-:W-:Y:S02]  /*1480*/  @!P2 IMAD.IADD R24, R24, 0x1, R21 ;  /* 0x000000011818a824 */ /* 0x004fe400078e0215 */
[----:B-----5:R-:W-:Y:S02]  /*1490*/  @!P3 IMAD.IADD R22, R22, 0x1, R10 ;  /* 0x000000011616b824 */ /* 0x020fe400078e020a */
[----:B------:R-:W-:Y:S02]  /*14a0*/  @!P3 IMAD.IADD R23, R23, 0x1, R13 ;  /* 0x000000011717b824 */ /* 0x000fe400078e020d */
[----:B------:R-:W-:Y:S02]  /*14b0*/  @!P3 IMAD.IADD R24, R24, 0x1, R12 ;  /* 0x000000011818b824 */ /* 0x000fe400078e020c */
[----:B------:R-:W-:Y:S01]  /*14c0*/  @!P4 IMAD.IADD R22, R22, 0x1, R27 ;  /* 0x000000011616c824 */ /* 0x000fe200078e021b */
[----:B------:R-:W-:Y:S01]  /*14d0*/  @!P4 IADD3 R23, PT, PT, R23, R28, RZ ;  /* 0x0000001c1717c210 */ /* 0x000fe20007ffe0ff */
[----:B------:R-:W-:-:S07]  /*14e0*/  @!P4 IMAD.IADD R24, R24, 0x1, R11 ;  /* 0x000000011818c824 */ /* 0x000fce00078e020b */
.L_x_7:
[----:B------:R-:W-:Y:S05]  /*14f0*/  @!P5 BRA `(.L_x_6) ;  /* 0x0000000000fcd947 */ /* 0x000fea0003800000 */
[----:B------:R-:W-:-:S13]  /*1500*/  ISETP.NE.AND P1, PT, R14, 0x1, PT ;  /* 0x000000010e00780c */ /* 0x000fda0003f25270 */
[----:B------:R-:W-:Y:S05]  /*1510*/  @!P1 BRA `(.L_x_8) ;  /* 0x0000000000a09947 */ /* 0x000fea0003800000 */
[C---:B------:R-:W-:Y:S01]  /*1520*/  ISETP.GE.U32.AND P1, PT, R18.reuse, R0, PT ;  /* 0x000000001200720c */ /* 0x040fe20003f26070 */
[----:B------:R-:W1:Y:S01]  /*1530*/  LDC.64 R8, c[0x0][0x380] ;  /* 0x0000e000ff087b82 */ /* 0x000e620000000a00 */
[----:B------:R-:W-:Y:S02]  /*1540*/  VIADD R19, R18, 0x1 ;  /* 0x0000000112137836 */ /* 0x000fe40000000000 */
[----:B------:R-:W-:-:S03]  /*1550*/  ISETP.EQ.AND P1, PT, R4, R26, P1 ;  /* 0x0000001a0400720c */ /* 0x000fc60000f22270 */
[----:B------:R-:W-:Y:S02]  /*1560*/  ISETP.GE.U32.AND P2, PT, R19, R0, PT ;  /* 0x000000001300720c */ /* 0x000fe40003f46070 */
[----:B------:R-:W2:Y:S02]  /*1570*/  LDC.64 R6, c[0x0][0x388] ;  /* 0x0000e200ff067b82 */ /* 0x000ea40000000a00 */
[----:B------:R-:W-:-:S06]  /*1580*/  ISETP.EQ.AND P2, PT, R4, R26, P2 ;  /* 0x0000001a0400720c */ /* 0x000fcc0001742270 */
[----:B------:R-:W-:Y:S01]  /*1590*/  @!P1 IMAD.IADD R20, R18, 0x1, R5 ;  /* 0x0000000112149824 */ /* 0x000fe200078e0205 */
[----:B------:R-:W3:Y:S03]  /*15a0*/  LDC.64 R12, c[0x0][0x388] ;  /* 0x0000e200ff0c7b82 */ /* 0x000ee60000000a00 */
[----:B------:R-:W-:-:S05]  /*15b0*/  @!P1 IMAD R20, R20, R16, R17 ;  /* 0x0000001014149224 */ /* 0x000fca00078e0211 */
[----:B-1----:R-:W-:Y:S01]  /*15c0*/  @!P1 IADD3 R10, P3, PT, R20, R8, RZ ;  /* 0x00000008140a9210 */ /* 0x002fe20007f7e0ff */
[----:B------:R-:W1:Y:S04]  /*15d0*/  @!P2 LDC.64 R14, c[0x0][0x390] ;  /* 0x0000e400ff0eab82 */ /* 0x000e680000000a00 */
[----:B------:R-:W-:-:S04]  /*15e0*/  @!P1 IMAD.X R11, RZ, RZ, R9, P3 ;  /* 0x000000ffff0b9224 */ /* 0x000fc800018e0609 */
[----:B------:R-:W4:Y:S01]  /*15f0*/  @!P1 LDC.64 R8, c[0x0][0x390] ;  /* 0x0000e400ff089b82 */ /* 0x000f220000000a00 */
[----:B0-----:R0:W5:Y:S01]  /*1600*/  @!P1 LDG.E.U8 R21, desc[UR8][R10.64] ;  /* 0x000000080a159981 */ /* 0x001162000c1e1100 */
[----:B--2---:R-:W-:Y:S01]  /*1610*/  @!P1 IADD3 R6, P3, PT, R20, R6, RZ ;  /* 0x0000000614069210 */ /* 0x004fe20007f7e0ff */
[----:B------:R-:W-:-:S03]  /*1620*/  @!P2 IMAD.IADD R19, R5, 0x1, R19 ;  /* 0x000000010513a824 */ /* 0x000fc600078e0213 */
[----:B------:R-:W-:Y:S01]  /*1630*/  @!P1 IADD3.X R7, PT, PT, RZ, R7, RZ, P3, !PT ;  /* 0x00000007ff079210 */ /* 0x000fe20001ffe4ff */
[----:B------:R-:W-:Y:S01]  /*1640*/  @!P2 IMAD R19, R19, R16, R17 ;  /* 0x000000101313a224 */ /* 0x000fe200078e0211 */
[----:B0-----:R-:W0:Y:S04]  /*1650*/  LDC.64 R10, c[0x0][0x380] ;  /* 0x0000e000ff0a7b82 */ /* 0x001e280000000a00 */
[C---:B---3--:R-:W-:Y:S01]  /*1660*/  @!P2 IADD3 R12, P4, PT, R19.reuse, R12, RZ ;  /* 0x0000000c130ca210 */ /* 0x048fe20007f9e0ff */
[----:B------:R-:W2:Y:S01]  /*1670*/  @!P1 LDG.E.U8 R6, desc[UR8][R6.64] ;  /* 0x0000000806069981 */ /* 0x000ea2000c1e1100 */
[----:B-1----:R-:W-:Y:S02]  /*1680*/  @!P2 IADD3 R14, P5, PT, R19, R14, RZ ;  /* 0x0000000e130ea210 */ /* 0x002fe40007fbe0ff */
[----:B----4-:R-:W-:-:S05]  /*1690*/  @!P1 IADD3 R8, P3, PT, R20, R8, RZ ;  /* 0x0000000814089210 */ /* 0x010fca0007f7e0ff */
[----:B------:R-:W-:Y:S01]  /*16a0*/  @!P1 IMAD.X R9, RZ, RZ, R9, P3 ;  /* 0x000000ffff099224 */ /* 0x000fe200018e0609 */
[----:B0-----:R-:W-:Y:S01]  /*16b0*/  @!P2 IADD3 R10, P3, PT, R19, R10, RZ ;  /* 0x0000000a130aa210 */ /* 0x001fe20007f7e0ff */
[----:B------:R-:W-:-:S04]  /*16c0*/  @!P2 IMAD.X R15, RZ, RZ, R15, P5 ;  /* 0x000000ffff0fa224 */ /* 0x000fc800028e060f */
[----:B------:R-:W3:Y:S01]  /*16d0*/  @!P1 LDG.E.U8 R9, desc[UR8][R8.64] ;  /* 0x0000000808099981 */ /* 0x000ee2000c1e1100 */
[----:B------:R-:W-:Y:S02]  /*16e0*/  @!P2 IMAD.X R13, RZ, RZ, R13, P4 ;  /* 0x000000ffff0da224 */ /* 0x000fe400020e060d */
[----:B------:R-:W-:Y:S01]  /*16f0*/  @!P2 IMAD.X R11, RZ, RZ, R11, P3 ;  /* 0x000000ffff0ba224 */ /* 0x000fe200018e060b */
[----:B------:R-:W4:Y:S05]  /*1700*/  @!P2 LDG.E.U8 R15, desc[UR8][R14.64] ;  /* 0x000000080e0fa981 */ /* 0x000f2a000c1e1100 */
[----:B------:R-:W4:Y:S04]  /*1710*/  @!P2 LDG.E.U8 R11, desc[UR8][R10.64] ;  /* 0x000000080a0ba981 */ /* 0x000f28000c1e1100 */
[----:B------:R-:W4:Y:S01]  /*1720*/  @!P2 LDG.E.U8 R12, desc[UR8][R12.64] ;  /* 0x000000080c0ca981 */ /* 0x000f22000c1e1100 */
[----:B------:R-:W-:-:S02]  /*1730*/  VIADD R18, R18, 0x2 ;  /* 0x0000000212127836 */ /* 0x000fc40000000000 */
[----:B-----5:R-:W-:Y:S02]  /*1740*/  @!P1 IMAD.IADD R22, R22, 0x1, R21 ;  /* 0x0000000116169824 */ /* 0x020fe400078e0215 */
[----:B--2---:R-:W-:Y:S01]  /*1750*/  @!P1 IMAD.IADD R23, R23, 0x1, R6 ;  /* 0x0000000117179824 */ /* 0x004fe200078e0206 */
[----:B---3--:R-:W-:-:S05]  /*1760*/  @!P1 IADD3 R24, PT, PT, R24, R9, RZ ;  /* 0x0000000918189210 */ /* 0x008fca0007ffe0ff */
[----:B----4-:R-:W-:Y:S02]  /*1770*/  @!P2 IMAD.IADD R24, R24, 0x1, R15 ;  /* 0x000000011818a824 */ /* 0x010fe400078e020f */
[----:B------:R-:W-:Y:S02]  /*1780*/  @!P2 IMAD.IADD R22, R22, 0x1, R11 ;  /* 0x000000011616a824 */ /* 0x000fe400078e020b */
[----:B------:R-:W-:-:S07]  /*1790*/  @!P2 IMAD.IADD R23, R23, 0x1, R12 ;  /* 0x000000011717a824 */ /* 0x000fce00078e020c */
.L_x_8:
[----:B------:R-:W-:Y:S02]  /*17a0*/  ISETP.GE.U32.AND P1, PT, R18, R0, PT ;  /* 0x000000001200720c */ /* 0x000fe40003f26070 */
[----:B------:R-:W-:Y:S02]  /*17b0*/  LOP3.LUT R3, R3, 0x1, RZ, 0xc0, !PT ;  /* 0x0000000103037812 */ /* 0x000fe400078ec0ff */
[----:B------:R-:W-:-:S04]  /*17c0*/  ISETP.EQ.AND P1, PT, R4, R26, P1 ;  /* 0x0000001a0400720c */ /* 0x000fc80000f22270 */
[----:B------:R-:W-:-:S13]  /*17d0*/  ISETP.NE.U32.OR P1, PT, R3, 0x1, P1 ;  /* 0x000000010300780c */ /* 0x000fda0000f25470 */
[----:B------:R-:W-:Y:S05]  /*17e0*/  @P1 BRA `(.L_x_6) ;  /* 0x0000000000401947 */ /* 0x000fea0003800000 */
[----:B------:R-:W1:Y:S01]  /*17f0*/  LDCU.128 UR4, c[0x0][0x380] ;  /* 0x00007000ff0477ac */ /* 0x000e620008000c00 */
[----:B------:R-:W-:Y:S01]  /*1800*/  IMAD.IADD R5, R5, 0x1, R18 ;  /* 0x0000000105057824 */ /* 0x000fe200078e0212 */
[----:B------:R-:W2:Y:S03]  /*1810*/  LDCU.64 UR12, c[0x0][0x390] ;  /* 0x00007200ff0c77ac */ /* 0x000ea60008000a00 */
[----:B------:R-:W-:-:S05]  /*1820*/  IMAD R5, R5, R16, R17 ;  /* 0x0000001005057224 */ /* 0x000fca00078e0211 */
[C---:B-1----:R-:W-:Y:S02]  /*1830*/  IADD3 R4, P1, PT, R5.reuse, UR4, RZ ;  /* 0x0000000405047c10 */ /* 0x042fe4000ff3e0ff */
[C---:B------:R-:W-:Y:S02]  /*1840*/  IADD3 R6, P2, PT, R5.reuse, UR6, RZ ;  /* 0x0000000605067c10 */ /* 0x040fe4000ff5e0ff */
[----:B--2---:R-:W-:Y:S01]  /*1850*/  IADD3 R8, P3, PT, R5, UR12, RZ ;  /* 0x0000000c05087c10 */ /* 0x004fe2000ff7e0ff */
[----:B------:R-:W-:Y:S01]  /*1860*/  IMAD.X R5, RZ, RZ, UR5, P1 ;  /* 0x00000005ff057e24 */ /* 0x000fe200088e06ff */
[----:B------:R-:W-:-:S03]  /*1870*/  IADD3.X R7, PT, PT, RZ, UR7, RZ, P2, !PT ;  /* 0x00000007ff077c10 */ /* 0x000fc600097fe4ff */
[----:B------:R-:W-:Y:S02]  /*1880*/  IMAD.X R9, RZ, RZ, UR13, P3 ;  /* 0x0000000dff097e24 */ /* 0x000fe400098e06ff */
[----:B0-----:R-:W2:Y:S04]  /*1890*/  LDG.E.U8 R5, desc[UR8][R4.64] ;  /* 0x0000000804057981 */ /* 0x001ea8000c1e1100 */
[----:B------:R-:W3:Y:S04]  /*18a0*/  LDG.E.U8 R6, desc[UR8][R6.64] ;  /* 0x0000000806067981 */ /* 0x000ee8000c1e1100 */
[----:B------:R-:W4:Y:S01]  /*18b0*/  LDG.E.U8 R9, desc[UR8][R8.64] ;  /* 0x0000000808097981 */ /* 0x000f22000c1e1100 */
[----:B--2---:R-:W-:-:S02]  /*18c0*/  IMAD.IADD R22, R22, 0x1, R5 ;  /* 0x0000000116167824 */ /* 0x004fc400078e0205 */
[----:B---3--:R-:W-:Y:S02]  /*18d0*/  IMAD.IADD R23, R23, 0x1, R6 ;  /* 0x0000000117177824 */ /* 0x008fe400078e0206 */
[----:B----4-:R-:W-:-:S07]  /*18e0*/  IMAD.IADD R24, R24, 0x1, R9 ;  /* 0x0000000118187824 */ /* 0x010fce00078e0209 */
.L_x_6:
[----:B------:R-:W1:Y:S01]  /*18f0*/  S2R R3, SR_LANEID ;  /* 0x0000000000037919 */ /* 0x000e620000000000 */
[----:B------:R-:W2:Y:S08]  /*1900*/  S2UR UR7, SR_CgaCtaId ;  /* 0x00000000000779c3 */ /* 0x000eb00000008800 */
[----:B------:R-:W3:Y:S01]  /*1910*/  REDUX.SUM UR11, R22 ;  /* 0x00000000160b73c4 */ /* 0x000ee2000000c000 */
[----:B------:R-:W-:-:S02]  /*1920*/  VOTEU.ANY UR4, UPT, PT ;  /* 0x0000000000047886 */ /* 0x000fc400038e0100 */
[----:B------:R-:W-:-:S03]  /*1930*/  UFLO.U32 UR5, UR4 ;  /* 0x00000004000572bd */ /* 0x000fc600080e0000 */
[----:B------:R-:W-:Y:S02]  /*1940*/  UMOV UR4, 0x400 ;  /* 0x0000040000047882 */ /* 0x000fe40000000000 */
[----:B------:R-:W4:Y:S01]  /*1950*/  REDUX.SUM UR12, R23 ;  /* 0x00000000170c73c4 */ /* 0x000f22000000c000 */
[----:B------:R-:W-:-:S07]  /*1960*/  UIADD3 UR6, UPT, UPT, UR4, 0x8, URZ ;  /* 0x0000000804067890 */ /* 0x000fce000fffe0ff */
[----:B------:R-:W5:Y:S01]  /*1970*/  REDUX.SUM UR13, R24 ;  /* 0x00000000180d73c4 */ /* 0x000f62000000c000 */
[----:B--2---:R-:W-:Y:S01]  /*1980*/  ULEA UR6, UR7, UR6, 0x18 ;  /* 0x0000000607067291 */ /* 0x004fe2000f8ec0ff */
[----:B-1----:R-:W-:Y:S01]  /*1990*/  ISETP.EQ.U32.AND P1, PT, R3, UR5, PT ;  /* 0x0000000503007c0c */ /* 0x002fe2000bf22070 */
[----:B------:R-:W-:Y:S01]  /*19a0*/  UIADD3 UR5, UPT, UPT, UR4, 0x4, URZ ;  /* 0x0000000404057890 */ /* 0x000fe2000fffe0ff */
[----:B---3--:R-:W-:Y:S01]  /*19b0*/  IMAD.U32 R3, RZ, RZ, UR11 ;  /* 0x0000000bff037e24 */ /* 0x008fe2000f8e00ff */
[----:B------:R-:W-:Y:S01]  /*19c0*/  ULEA UR4, UR7, UR4, 0x18 ;  /* 0x0000000407047291 */ /* 0x000fe2000f8ec0ff */
[----:B----4-:R-:W-:Y:S01]  /*19d0*/  MOV R4, UR12 ;  /* 0x0000000c00047c02 */ /* 0x010fe20008000f00 */
[----:B------:R-:W-:Y:S01]  /*19e0*/  ULEA UR5, UR7, UR5, 0x18 ;  /* 0x0000000507057291 */ /* 0x000fe2000f8ec0ff */
[----:B-----5:R-:W-:-:S07]  /*19f0*/  IMAD.U32 R5, RZ, RZ, UR13 ;  /* 0x0000000dff057e24 */ /* 0x020fce000f8e00ff */
[----:B------:R1:W-:Y:S04]  /*1a00*/  @P1 ATOMS.ADD RZ, [UR4], R3 ;  /* 0x00000003ffff198c */ /* 0x0003e80008000004 */
[----:B------:R1:W-:Y:S04]  /*1a10*/  @P1 ATOMS.ADD RZ, [UR5], R4 ;  /* 0x00000004ffff198c */ /* 0x0003e80008000005 */
[----:B------:R1:W-:Y:S02]  /*1a20*/  @P1 ATOMS.ADD RZ, [UR6], R5 ;  /* 0x00000005ffff198c */ /* 0x0003e40008000006 */
.L_x_3:
[----:B0-----:R-:W-:Y:S05]  /*1a30*/  BSYNC.RECONVERGENT B0 ;  /* 0x0000000000007941 */ /* 0x001fea0003800200 */
.L_x_2:
[----:B------:R-:W0:Y:S01]  /*1a40*/  S2R R19, SR_TID.X ;  /* 0x0000000000137919 */ /* 0x000e220000002100 */
[----:B------:R-:W-:Y:S01]  /*1a50*/  BSSY.RECONVERGENT B0, `(.L_x_9) ;  /* 0x00000f1000007945 */ /* 0x000fe20003800200 */
[----:B------:R-:W-:Y:S01]  /*1a60*/  BAR.SYNC.DEFER_BLOCKING 0x0 ;  /* 0x0000000000007b1d */ /* 0x000fe20000010000 */
[----:B0-----:R-:W-:-:S13]  /*1a70*/  ISETP.NE.AND P1, PT, R19, RZ, PT ;  /* 0x000000ff1300720c */ /* 0x001fda0003f25270 */
[----:B------:R-:W-:Y:S05]  /*1a80*/  @P1 BRA `(.L_x_10) ;  /* 0x0000000c00b41947 */ /* 0x000fea0003800000 */
[----:B------:R-:W0:Y:S01]  /*1a90*/  S2UR UR5, SR_CgaCtaId ;  /* 0x00000000000579c3 */ /* 0x000e220000008800 */
[----:B------:R-:W-:-:S07]  /*1aa0*/  UMOV UR4, 0x400 ;  /* 0x0000040000047882 */ /* 0x000fce0000000000 */
[----:B------:R-:W2:Y:S08]  /*1ab0*/  LDC.64 R8, c[0x4][RZ] ;  /* 0x01000000ff087b82 */ /* 0x000eb00000000a00 */
[----:B------:R-:W3:Y:S01]  /*1ac0*/  LDC.64 R10, c[0x4][0x8] ;  /* 0x01000200ff0a7b82 */ /* 0x000ee20000000a00 */
[----:B0-----:R-:W-:-:S07]  /*1ad0*/  ULEA UR4, UR5, UR4, 0x18 ;  /* 0x0000000405047291 */ /* 0x001fce000f8ec0ff */
[----:B------:R-:W0:Y:S02]  /*1ae0*/  S2UR UR5, SR_CTAID.Y ;  /* 0x00000000000579c3 */ /* 0x000e240000002600 */
[----:B-1----:R-:W2:Y:S06]  /*1af0*/  LDS.128 R4, [UR4] ;  /* 0x00000004ff047984 */ /* 0x002eac0008000c00 */
[----:B------:R-:W1:Y:S01]  /*1b00*/  LDC.64 R12, c[0x4][0x10] ;  /* 0x01000400ff0c7b82 */ /* 0x000e620000000a00 */
[----:B------:R-:W-:-:S04]  /*1b10*/  ISETP.NE.AND P2, PT, R25, UR10, PT ;  /* 0x0000000a19007c0c */ /* 0x000fc8000bf45270 */
[----:B0-----:R-:W-:Y:S01]  /*1b20*/  ISETP.NE.OR P1, PT, R26, UR5, P2 ;  /* 0x000000051a007c0c */ /* 0x001fe20009725670 */
[----:B--2---:R0:W-:Y:S04]  /*1b30*/  REDG.E.ADD.STRONG.GPU desc[UR8][R8.64], R4 ;  /* 0x000000040800798e */ /* 0x0041e8000c12e108 */
[----:B---3--:R0:W-:Y:S04]  /*1b40*/  REDG.E.ADD.STRONG.GPU desc[UR8][R10.64], R5 ;  /* 0x000000050a00798e */ /* 0x0081e8000c12e108 */
[----:B-1----:R0:W-:Y:S04]  /*1b50*/  REDG.E.ADD.STRONG.GPU desc[UR8][R12.64], R6 ;  /* 0x000000060c00798e */ /* 0x0021e8000c12e108 */
[----:B------:R-:W-:Y:S05]  /*1b60*/  @P1 BRA `(.L_x_11) ;  /* 0x0000000000d81947 */ /* 0x000fea0003800000 */
[----:B------:R-:W-:Y:S01]  /*1b70*/  IMAD R3, R0, R2, RZ ;  /* 0x0000000200037224 */ /* 0x000fe200078e02ff */
[----:B0-----:R-:W-:Y:S02]  /*1b80*/  IABS R10, R4 ;  /* 0x00000004000a7213 */ /* 0x001fe40000000000 */
[----:B------:R-:W-:Y:S02]  /*1b90*/  IABS R14, R6 ;  /* 0x00000006000e7213 */ /* 0x000fe40000000000 */
[-C--:B------:R-:W-:Y:S02]  /*1ba0*/  IABS R2, R3.reuse ;  /* 0x0000000300027213 */ /* 0x080fe40000000000 */
[-C--:B------:R-:W-:Y:S02]  /*1bb0*/  IABS R12, R3.reuse ;  /* 0x00000003000c7213 */ /* 0x080fe40000000000 */
[----:B------:R-:W0:Y:S01]  /*1bc0*/  I2F.RP R7, R2 ;  /* 0x0000000200077306 */ /* 0x000e220000209400 */
[----:B------:R-:W-:-:S02]  /*1bd0*/  LOP3.LUT R4, R4, R3, RZ, 0x3c, !PT ;  /* 0x0000000304047212 */ /* 0x000fc400078e3cff */
[----:B------:R-:W-:Y:S01]  /*1be0*/  IMAD.MOV R13, RZ, RZ, -R12 ;  /* 0x000000ffff0d7224 */ /* 0x000fe200078e0a0c */
[----:B------:R-:W-:Y:S02]  /*1bf0*/  IABS R12, R5 ;  /* 0x00000005000c7213 */ /* 0x000fe40000000000 */
[-C--:B------:R-:W-:Y:S02]  /*1c00*/  LOP3.LUT R5, R5, R3.reuse, RZ, 0x3c, !PT ;  /* 0x0000000305057212 */ /* 0x080fe400078e3cff */
[----:B------:R-:W-:Y:S01]  /*1c10*/  LOP3.LUT R6, R6, R3, RZ, 0x3c, !PT ;  /* 0x0000000306067212 */ /* 0x000fe200078e3cff */
[----:B0-----:R-:W0:Y:S02]  /*1c20*/  MUFU.RCP R7, R7 ;  /* 0x0000000700077308 */ /* 0x001e240000001000 */
[----:B0-----:R-:W-:-:S06]  /*1c30*/  VIADD R8, R7, 0xffffffe ;  /* 0x0ffffffe07087836 */ /* 0x001fcc0000000000 */
[----:B------:R0:W1:Y:S02]  /*1c40*/  F2I.FTZ.U32.TRUNC.NTZ R9, R8 ;  /* 0x0000000800097305 */ /* 0x000064000021f000 */
[----:B0-----:R-:W-:Y:S02]  /*1c50*/  IMAD.MOV.U32 R8, RZ, RZ, RZ ;  /* 0x000000ffff087224 */ /* 0x001fe400078e00ff */
[----:B-1----:R-:W-:-:S04]  /*1c60*/  IMAD.MOV R11, RZ, RZ, -R9 ;  /* 0x000000ffff0b7224 */ /* 0x002fc800078e0a09 */
[----:B------:R-:W-:-:S04]  /*1c70*/  IMAD R11, R11, R2, RZ ;  /* 0x000000020b0b7224 */ /* 0x000fc800078e02ff */
[----:B------:R-:W-:-:S06]  /*1c80*/  IMAD.HI.U32 R9, R9, R11, R8 ;  /* 0x0000000b09097227 */ /* 0x000fcc00078e0008 */
[----:B------:R-:W-:-:S04]  /*1c90*/  IMAD.HI.U32 R7, R9, R10, RZ ;  /* 0x0000000a09077227 */ /* 0x000fc800078e00ff */
[----:B------:R-:W-:Y:S02]  /*1ca0*/  IMAD R11, R7, R13, R10 ;  /* 0x0000000d070b7224 */ /* 0x000fe400078e020a */
[----:B------:R-:W-:-:S03]  /*1cb0*/  IMAD.HI.U32 R8, R9, R12, RZ ;  /* 0x0000000c09087227 */ /* 0x000fc600078e00ff */
[----:B------:R-:W-:Y:S01]  /*1cc0*/  ISETP.GT.U32.AND P1, PT, R2, R11, PT ;  /* 0x0000000b0200720c */ /* 0x000fe20003f24070 */
[----:B------:R-:W-:-:S04]  /*1cd0*/  IMAD.HI.U32 R10, R9, R14, RZ ;  /* 0x0000000e090a7227 */ /* 0x000fc800078e00ff */
[-C--:B------:R-:W-:Y:S02]  /*1ce0*/  IMAD R9, R8, R13.reuse, R12 ;  /* 0x0000000d08097224 */ /* 0x080fe400078e020c */
[----:B------:R-:W-:-:S03]  /*1cf0*/  IMAD R13, R10, R13, R14 ;  /* 0x0000000d0a0d7224 */ /* 0x000fc600078e020e */
[C---:B------:R-:W-:Y:S02]  /*1d00*/  ISETP.GT.U32.AND P6, PT, R2.reuse, R9, PT ;  /* 0x000000090200720c */ /* 0x040fe40003fc4070 */
[----:B------:R-:W-:Y:S01]  /*1d10*/  ISETP.GT.U32.AND P5, PT, R2, R13, PT ;  /* 0x0000000d0200720c */ /* 0x000fe20003fa4070 */
[----:B------:R-:W-:Y:S01]  /*1d20*/  @!P1 VIADD R7, R7, 0x1 ;  /* 0x0000000107079836 */ /* 0x000fe20000000000 */
[-C--:B------:R-:W-:Y:S02]  /*1d30*/  @!P1 IADD3 R11, PT, PT, R11, -R2.reuse, RZ ;  /* 0x800000020b0b9210 */ /* 0x080fe40007ffe0ff */
[----:B------:R-:W-:Y:S02]  /*1d40*/  ISETP.GE.AND P1, PT, R4, RZ, PT ;  /* 0x000000ff0400720c */ /* 0x000fe40003f26270 */
[----:B------:R-:W-:-:S05]  /*1d50*/  ISETP.GE.U32.AND P2, PT, R11, R2, PT ;  /* 0x000000020b00720c */ /* 0x000fca0003f46070 */
[--C-:B------:R-:W-:Y:S02]  /*1d60*/  @!P6 IMAD.IADD R9, R9, 0x1, -R2.reuse ;  /* 0x000000010909e824 */ /* 0x100fe400078e0a02 */
[----:B------:R-:W-:Y:S01]  /*1d70*/  @!P5 IMAD.IADD R13, R13, 0x1, -R2 ;  /* 0x000000010d0dd824 */ /* 0x000fe200078e0a02 */
[----:B------:R-:W-:Y:S01]  /*1d80*/  @!P5 IADD3 R10, PT, PT, R10, 0x1, RZ ;  /* 0x000000010a0ad810 */ /* 0x000fe20007ffe0ff */
[----:B------:R-:W-:Y:S01]  /*1d90*/  @!P6 VIADD R8, R8, 0x1 ;  /* 0x000000010808e836 */ /* 0x000fe20000000000 */
[-C--:B------:R-:W-:Y:S02]  /*1da0*/  ISETP.GE.U32.AND P4, PT, R9, R2.reuse, PT ;  /* 0x000000020900720c */ /* 0x080fe40003f86070 */
[----:B------:R-:W-:Y:S01]  /*1db0*/  ISETP.GE.U32.AND P3, PT, R13, R2, PT ;  /* 0x000000020d00720c */ /* 0x000fe20003f66070 */
[----:B------:R-:W-:Y:S01]  /*1dc0*/  @P2 VIADD R7, R7, 0x1 ;  /* 0x0000000107072836 */ /* 0x000fe20000000000 */
[----:B------:R-:W-:Y:S02]  /*1dd0*/  ISETP.GE.AND P2, PT, R5, RZ, PT ;  /* 0x000000ff0500720c */ /* 0x000fe40003f46270 */
[----:B------:R-:W-:Y:S01]  /*1de0*/  ISETP.GE.AND P6, PT, R6, RZ, PT ;  /* 0x000000ff0600720c */ /* 0x000fe20003fc6270 */
[----:B------:R-:W-:Y:S01]  /*1df0*/  @!P1 IMAD.MOV R7, RZ, RZ, -R7 ;  /* 0x000000ffff079224 */ /* 0x000fe200078e0a07 */
[----:B------:R-:W-:-:S05]  /*1e00*/  LOP3.LUT R2, RZ, R3, RZ, 0x33, !PT ;  /* 0x00000003ff027212 */ /* 0x000fca00078e33ff */
[----:B------:R-:W-:Y:S02]  /*1e10*/  @P4 VIADD R8, R8, 0x1 ;  /* 0x0000000108084836 */ /* 0x000fe40000000000 */
[----:B------:R-:W-:Y:S01]  /*1e20*/  @P3 VIADD R10, R10, 0x1 ;  /* 0x000000010a0a3836 */ /* 0x000fe20000000000 */
[----:B------:R-:W-:Y:S01]  /*1e30*/  ISETP.NE.AND P3, PT, R3, RZ, PT ;  /* 0x000000ff0300720c */ /* 0x000fe20003f65270 */
[----:B------:R-:W-:Y:S02]  /*1e40*/  @!P2 IMAD.MOV R8, RZ, RZ, -R8 ;  /* 0x000000ffff08a224 */ /* 0x000fe400078e0a08 */
[----:B------:R-:W-:Y:S01]  /*1e50*/  @!P6 IMAD.MOV R10, RZ, RZ, -R10 ;  /* 0x000000ffff0ae224 */ /* 0x000fe200078e0a0a */
[C---:B------:R-:W-:Y:S02]  /*1e60*/  SEL R7, R2.reuse, R7, !P3 ;  /* 0x0000000702077207 */ /* 0x040fe40005800000 */
[C---:B------:R-:W-:Y:S02]  /*1e70*/  SEL R8, R2.reuse, R8, !P3 ;  /* 0x0000000802087207 */ /* 0x040fe40005800000 */
[----:B------:R-:W-:Y:S01]  /*1e80*/  SEL R2, R2, R10, !P3 ;  /* 0x0000000a02027207 */ /* 0x000fe20005800000 */
[----:B------:R4:W-:Y:S04]  /*1e90*/  STS [UR4], R7 ;  /* 0x00000007ff007988 */ /* 0x0009e80008000804 */
[----:B------:R4:W-:Y:S04]  /*1ea0*/  STS [UR4+0x4], R8 ;  /* 0x00000408ff007988 */ /* 0x0009e80008000804 */
[----:B------:R4:W-:Y:S01]  /*1eb0*/  STS [UR4+0x8], R2 ;  /* 0x00000802ff007988 */ /* 0x0009e20008000804 */
[----:B------:R-:W-:Y:S05]  /*1ec0*/  BRA `(.L_x_10) ;  /* 0x0000000800a47947 */ /* 0x000fea0003800000 */
.L_x_11:
[----:B------:R-:W-:-:S04]  /*1ed0*/  ISETP.NE.AND P1, PT, R25, UR10, PT ;  /* 0x0000000a19007c0c */ /* 0x000fc8000bf25270 */
[----:B------:R-:W-:-:S13]  /*1ee0*/  ISETP.NE.OR P1, PT, R26, UR5, !P1 ;  /* 0x000000051a007c0c */ /* 0x000fda000cf25670 */
[----:B------:R-:W-:Y:S05]  /*1ef0*/  @P1 BRA `(.L_x_12) ;  /* 0x0000000000dc1947 */ /* 0x000fea0003800000 */
[----:B------:R-:W1:Y:S01]  /*1f00*/  LDCU UR5, c[0x0][0x3a0] ;  /* 0x00007400ff0577ac */ /* 0x000e620008000800 */
[----:B0-----:R-:W-:Y:S02]  /*1f10*/  IABS R10, R4 ;  /* 0x00000004000a7213 */ /* 0x001fe40000000000 */
[----:B------:R-:W-:Y:S01]  /*1f20*/  IABS R14, R6 ;  /* 0x00000006000e7213 */ /* 0x000fe20000000000 */
[----:B-1----:R-:W-:-:S05]  /*1f30*/  IMAD R3, R0, UR5, RZ ;  /* 0x0000000500037c24 */ /* 0x002fca000f8e02ff */
[-C--:B------:R-:W-:Y:S02]  /*1f40*/  IABS R2, R3.reuse ;  /* 0x0000000300027213 */ /* 0x080fe40000000000 */
[-C--:B------:R-:W-:Y:S02]  /*1f50*/  IABS R12, R3.reuse ;  /* 0x00000003000c7213 */ /* 0x080fe40000000000 */
[----:B------:R-:W0:Y:S01]  /*1f60*/  I2F.RP R7, R2 ;  /* 0x0000000200077306 */ /* 0x000e220000209400 */
[----:B------:R-:W-:Y:S02]  /*1f70*/  LOP3.LUT R4, R4, R3, RZ, 0x3c, !PT ;  /* 0x0000000304047212 */ /* 0x000fe400078e3cff */
[----:B------:R-:W-:Y:S01]  /*1f80*/  IMAD.MOV R13, RZ, RZ, -R12 ;  /* 0x000000ffff0d7224 */ /* 0x000fe200078e0a0c */
[----:B------:R-:W-:Y:S02]  /*1f90*/  IABS R12, R5 ;  /* 0x00000005000c7213 */ /* 0x000fe40000000000 */
[----:B------:R-:W-:-:S02]  /*1fa0*/  LOP3.LUT R5, R5, R3, RZ, 0x3c, !PT ;  /* 0x0000000305057212 */ /* 0x000fc400078e3cff */
[----:B------:R-:W-:Y:S01]  /*1fb0*/  LOP3.LUT R6, R6, R3, RZ, 0x3c, !PT ;  /* 0x0000000306067212 */ /* 0x000fe200078e3cff */
[----:B0-----:R-:W0:Y:S02]  /*1fc0*/  MUFU.RCP R7, R7 ;  /* 0x0000000700077308 */ /* 0x001e240000001000 */
[----:B0-----:R-:W-:-:S06]  /*1fd0*/  IADD3 R8, PT, PT, R7, 0xffffffe, RZ ;  /* 0x0ffffffe07087810 */ /* 0x001fcc0007ffe0ff */
        /* <DEDUP_REMOVED lines=14> */
[----:B------:R-:W-:Y:S02]  /*20c0*/  @!P1 IMAD.IADD R11, R11, 0x1, -R2 ;  /* 0x000000010b0b9824 */ /* 0x000fe400078e0a02 */
[----:B------:R-:W-:Y:S01]  /*20d0*/  @!P1 VIADD R7, R7, 0x1 ;  /* 0x0000000107079836 */ /* 0x000fe20000000000 */
[----:B------:R-:W-:Y:S02]  /*20e0*/  ISETP.GE.AND P1, PT, R4, RZ, PT ;  /* 0x000000ff0400720c */ /* 0x000fe40003f26270 */
[----:B------:R-:W-:-:S05]  /*20f0*/  ISETP.GE.U32.AND P2, PT, R11, R2, PT ;  /* 0x000000020b00720c */ /* 0x000fca0003f46070 */
[----:B------:R-:W-:Y:S02]  /*2100*/  @!P6 IMAD.IADD R9, R9, 0x1, -R2 ;  /* 0x000000010909e824 */ /* 0x000fe400078e0a02 */
[-C--:B------:R-:W-:Y:S01]  /*2110*/  @!P5 IADD3 R13, PT, PT, R13, -R2.reuse, RZ ;  /* 0x800000020d0dd210 */ /* 0x080fe20007ffe0ff */
[----:B------:R-:W-:Y:S01]  /*2120*/  @!P6 VIADD R8, R8, 0x1 ;  /* 0x000000010808e836 */ /* 0x000fe20000000000 */
[----:B------:R-:W-:Y:S01]  /*2130*/  ISETP.GE.AND P6, PT, R6, RZ, PT ;  /* 0x000000ff0600720c */ /* 0x000fe20003fc6270 */
[----:B------:R-:W-:Y:S01]  /*2140*/  @!P5 VIADD R10, R10, 0x1 ;  /* 0x000000010a0ad836 */ /* 0x000fe20000000000 */
[-C--:B------:R-:W-:Y:S02]  /*2150*/  ISETP.GE.U32.AND P4, PT, R9, R2.reuse, PT ;  /* 0x000000020900720c */ /* 0x080fe40003f86070 */
[----:B------:R-:W-:Y:S01]  /*2160*/  ISETP.GE.U32.AND P3, PT, R13, R2, PT ;  /* 0x000000020d00720c */ /* 0x000fe20003f66070 */
[----:B------:R-:W-:Y:S01]  /*2170*/  @P2 VIADD R7, R7, 0x1 ;  /* 0x0000000107072836 */ /* 0x000fe20000000000 */
[----:B------:R-:W-:-:S02]  /*2180*/  ISETP.GE.AND P2, PT, R5, RZ, PT ;  /* 0x000000ff0500720c */ /* 0x000fc40003f46270 */
[----:B------:R-:W-:Y:S01]  /*2190*/  LOP3.LUT R2, RZ, R3, RZ, 0x33, !PT ;  /* 0x00000003ff027212 */ /* 0x000fe200078e33ff */
[----:B------:R-:W-:-:S06]  /*21a0*/  @!P1 IMAD.MOV R7, RZ, RZ, -R7 ;  /* 0x000000ffff079224 */ /* 0x000fcc00078e0a07 */
[----:B------:R-:W-:Y:S02]  /*21b0*/  @P4 VIADD R8, R8, 0x1 ;  /* 0x0000000108084836 */ /* 0x000fe40000000000 */
[----:B------:R-:W-:Y:S02]  /*21c0*/  @P3 IADD3 R10, PT, PT, R10, 0x1, RZ ;  /* 0x000000010a0a3810 */ /* 0x000fe40007ffe0ff */
[----:B------:R-:W-:Y:S01]  /*21d0*/  @!P2 IMAD.MOV R8, RZ, RZ, -R8 ;  /* 0x000000ffff08a224 */ /* 0x000fe200078e0a08 */
[----:B------:R-:W-:Y:S02]  /*21e0*/  ISETP.NE.AND P3, PT, R3, RZ, PT ;  /* 0x000000ff0300720c */ /* 0x000fe40003f65270 */
[----:B------:R-:W-:Y:S02]  /*21f0*/  @!P6 IMAD.MOV R10, RZ, RZ, -R10 ;  /* 0x000000ffff0ae224 */ /* 0x000fe400078e0a0a */
[C---:B------:R-:W-:Y:S02]  /*2200*/  SEL R7, R2.reuse, R7, !P3 ;  /* 0x0000000702077207 */ /* 0x040fe40005800000 */
[----:B------:R-:W-:-:S02]  /*2210*/  SEL R8, R2, R8, !P3 ;  /* 0x0000000802087207 */ /* 0x000fc40005800000 */
[----:B------:R-:W-:Y:S01]  /*2220*/  SEL R2, R2, R10, !P3 ;  /* 0x0000000a02027207 */ /* 0x000fe20005800000 */
[----:B------:R3:W-:Y:S04]  /*2230*/  STS [UR4], R7 ;  /* 0x00000007ff007988 */ /* 0x0007e80008000804 */
[----:B------:R3:W-:Y:S04]  /*2240*/  STS [UR4+0x4], R8 ;  /* 0x00000408ff007988 */ /* 0x0007e80008000804 */
[----:B------:R3:W-:Y:S01]  /*2250*/  STS [UR4+0x8], R2 ;  /* 0x00000802ff007988 */ /* 0x0007e20008000804 */
[----:B------:R-:W-:Y:S05]  /*2260*/  BRA `(.L_x_10) ;  /* 0x0000000400bc7947 */ /* 0x000fea0003800000 */
.L_x_12:
[----:B------:R-:W-:-:S13]  /*2270*/  ISETP.EQ.OR P1, PT, R26, UR5, P2 ;  /* 0x000000051a007c0c */ /* 0x000fda0009722670 */
        /* <DEDUP_REMOVED lines=14> */
[----:B0-----:R-:W-:-:S06]  /*2360*/  VIADD R8, R7, 0xffffffe ;  /* 0x0ffffffe07087836 */ /* 0x001fcc0000000000 */
[----:B------:R0:W1:Y:S02]  /*2370*/  F2I.FTZ.U32.TRUNC.NTZ R9, R8 ;  /* 0x0000000800097305 */ /* 0x000064000021f000 */
[----:B0-----:R-:W-:Y:S02]  /*2380*/  HFMA2 R8, -RZ, RZ, 0, 0 ;  /* 0x00000000ff087431 */ /* 0x001fe400000001ff */
        /* <DEDUP_REMOVED lines=16> */
[--C-:B------:R-:W-:Y:S02]  /*2490*/  @!P6 IMAD.IADD R9, R9, 0x1, -R2.reuse ;  /* 0x000000010909e824 */ /* 0x100fe400078e0a02 */
[----:B------:R-:W-:Y:S02]  /*24a0*/  @!P5 IMAD.IADD R13, R13, 0x1, -R2 ;  /* 0x000000010d0dd824 */ /* 0x000fe400078e0a02 */
[----:B------:R-:W-:Y:S01]  /*24b0*/  @!P6 VIADD R8, R8, 0x1 ;  /* 0x000000010808e836 */ /* 0x000fe20000000000 */
[-C--:B------:R-:W-:Y:S01]  /*24c0*/  ISETP.GE.U32.AND P4, PT, R9, R2.reuse, PT ;  /* 0x000000020900720c */ /* 0x080fe20003f86070 */
[----:B------:R-:W-:Y:S01]  /*24d0*/  @!P5 VIADD R10, R10, 0x1 ;  /* 0x000000010a0ad836 */ /* 0x000fe20000000000 */
[----:B------:R-:W-:Y:S02]  /*24e0*/  ISETP.GE.U32.AND P3, PT, R13, R2, PT ;  /* 0x000000020d00720c */ /* 0x000fe40003f66070 */
[----:B------:R-:W-:Y:S02]  /*24f0*/  @P2 IADD3 R7, PT, PT, R7, 0x1, RZ ;  /* 0x0000000107072810 */ /* 0x000fe40007ffe0ff */
[----:B------:R-:W-:-:S02]  /*2500*/  ISETP.GE.AND P2, PT, R5, RZ, PT ;  /* 0x000000ff0500720c */ /* 0x000fc40003f46270 */
[----:B------:R-:W-:Y:S01]  /*2510*/  ISETP.GE.AND P6, PT, R6, RZ, PT ;  /* 0x000000ff0600720c */ /* 0x000fe20003fc6270 */
[----:B------:R-:W-:Y:S01]  /*2520*/  @!P1 IMAD.MOV R7, RZ, RZ, -R7 ;  /* 0x000000ffff079224 */ /* 0x000fe200078e0a07 */
[----:B------:R-:W-:-:S03]  /*2530*/  LOP3.LUT R2, RZ, R3, RZ, 0x33, !PT ;  /* 0x00000003ff027212 */ /* 0x000fc600078e33ff */
[----:B------:R-:W-:Y:S02]  /*2540*/  @P4 VIADD R8, R8, 0x1 ;  /* 0x0000000108084836 */ /* 0x000fe40000000000 */
[----:B------:R-:W-:Y:S01]  /*2550*/  @P3 VIADD R10, R10, 0x1 ;  /* 0x000000010a0a3836 */ /* 0x000fe20000000000 */
[----:B------:R-:W-:-:S03]  /*2560*/  ISETP.NE.AND P3, PT, R3, RZ, PT ;  /* 0x000000ff0300720c */ /* 0x000fc60003f65270 */
[----:B------:R-:W-:Y:S02]  /*2570*/  @!P2 IADD3 R8, PT, PT, -R8, RZ, RZ ;  /* 0x000000ff0808a210 */ /* 0x000fe40007ffe1ff */
        /* <DEDUP_REMOVED lines=8> */
.L_x_13:
[----:B------:R-:W1:Y:S01]  /*2600*/  LDC R3, c[0x0][0x3a0] ;  /* 0x0000e800ff037b82 */ /* 0x000e620000000800 */
[----:B0-----:R-:W-:Y:S02]  /*2610*/  IABS R10, R4 ;  /* 0x00000004000a7213 */ /* 0x001fe40000000000 */
[----:B------:R-:W-:Y:S01]  /*2620*/  IABS R14, R6 ;  /* 0x00000006000e7213 */ /* 0x000fe20000000000 */
[----:B-1----:R-:W-:-:S05]  /*2630*/  IMAD R3, R3, R3, RZ ;  /* 0x0000000303037224 */ /* 0x002fca00078e02ff */
        /* <DEDUP_REMOVED lines=49> */
[----:B------:R0:W-:Y:S02]  /*2950*/  STS [UR4+0x8], R2 ;  /* 0x00000802ff007988 */ /* 0x0001e40008000804 */
.L_x_10:
[----:B------:R-:W-:Y:S05]  /*2960*/  BSYNC.RECONVERGENT B0 ;  /* 0x0000000000007941 */ /* 0x000fea0003800200 */
.L_x_9:
[----:B------:R-:W-:Y:S06]  /*2970*/  BAR.SYNC.DEFER_BLOCKING 0x0 ;  /* 0x0000000000007b1d */ /* 0x000fec0000010000 */
[----:B------:R-:W-:Y:S05]  /*2980*/  @!P0 EXIT ;  /* 0x000000000000894d */ /* 0x000fea0003800000 */
[----:B------:R-:W5:Y:S01]  /*2990*/  LDC R6, c[0x0][0x360] ;  /* 0x0000d800ff067b82 */ /* 0x000f620000000800 */
[----:B0-234-:R-:W0:Y:S01]  /*29a0*/  S2R R2, SR_CTAID.Y ;  /* 0x0000000000027919 */ /* 0x01de220000002600 */
[----:B------:R-:W-:Y:S01]  /*29b0*/  UMOV UR4, 0x400 ;  /* 0x0000040000047882 */ /* 0x000fe20000000000 */
[----:B------:R-:W-:-:S05]  /*29c0*/  MOV R7, RZ ;  /* 0x000000ff00077202 */ /* 0x000fca0000000f00 */
[----:B------:R-:W2:Y:S01]  /*29d0*/  S2UR UR5, SR_CgaCtaId ;  /* 0x00000000000579c3 */ /* 0x000ea20000008800 */
[C---:B-----5:R-:W-:Y:S01]  /*29e0*/  ISETP.GE.U32.AND P0, PT, R6.reuse, 0x4, PT ;  /* 0x000000040600780c */ /* 0x060fe20003f06070 */
[C---:B------:R-:W-:Y:S01]  /*29f0*/  IMAD R9, R6.reuse, UR10, R19 ;  /* 0x0000000a06097c24 */ /* 0x040fe2000f8e0213 */
[----:B------:R-:W-:Y:S01]  /*2a00*/  LOP3.LUT R10, R6, 0x3, RZ, 0xc0, !PT ;  /* 0x00000003060a7812 */ /* 0x000fe200078ec0ff */
[----:B--2---:R-:W-:Y:S01]  /*2a10*/  ULEA UR4, UR5, UR4, 0x18 ;  /* 0x0000000405047291 */ /* 0x004fe2000f8ec0ff */
[----:B0-----:R-:W-:-:S08]  /*2a20*/  IMAD R8, R2, R6, RZ ;  /* 0x0000000602087224 */ /* 0x001fd000078e02ff */
[----:B-1----:R-:W0:Y:S04]  /*2a30*/  LDS.U8 R3, [UR4] ;  /* 0x00000004ff037984 */ /* 0x002e280008000000 */
[----:B------:R-:W1:Y:S04]  /*2a40*/  LDS.U8 R4, [UR4+0x4] ;  /* 0x00000404ff047984 */ /* 0x000e680008000000 */
[----:B------:R-:W2:Y:S01]  /*2a50*/  LDS.U8 R5, [UR4+0x8] ;  /* 0x00000804ff057984 */ /* 0x000ea20008000000 */
[----:B------:R-:W-:Y:S05]  /*2a60*/  @!P0 BRA `(.L_x_14) ;  /* 0x0000000400288947 */ /* 0x000fea0003800000 */
[-C--:B------:R-:W-:Y:S01]  /*2a70*/  IMAD R7, R2, R16.reuse, UR10 ;  /* 0x0000000a02077e24 */ /* 0x080fe2000f8e0210 */
[----:B------:R-:W3:Y:S01]  /*2a80*/  LDCU UR11, c[0x0][0x398] ;  /* 0x00007300ff0b77ac */ /* 0x000ee20008000800 */
[C---:B------:R-:W-:Y:S02]  /*2a90*/  VIADD R11, R8.reuse, 0x3 ;  /* 0x00000003080b7836 */ /* 0x040fe40000000000 */
[C---:B------:R-:W-:Y:S01]  /*2aa0*/  VIADD R18, R8.reuse, 0x2 ;  /* 0x0000000208127836 */ /* 0x040fe20000000000 */
[----:B------:R-:W4:Y:S01]  /*2ab0*/  LDCU.64 UR16, c[0x0][0x390] ;  /* 0x00007200ff1077ac */ /* 0x000f220008000a00 */
[----:B------:R-:W-:Y:S02]  /*2ac0*/  IMAD R20, R8, R16, R16 ;  /* 0x0000001008147224 */ /* 0x000fe400078e0210 */
[----:B------:R-:W-:Y:S01]  /*2ad0*/  IMAD R19, R7, R6, R19 ;  /* 0x0000000607137224 */ /* 0x000fe200078e0213 */
[----:B------:R-:W-:Y:S01]  /*2ae0*/  LOP3.LUT R7, R6, 0x7fc, RZ, 0xc0, !PT ;  /* 0x000007fc06077812 */ /* 0x000fe200078ec0ff */
[-CC-:B------:R-:W-:Y:S01]  /*2af0*/  IMAD R11, R11, R16.reuse, R9.reuse ;  /* 0x000000100b0b7224 */ /* 0x180fe200078e0209 */
[----:B------:R-:W0:Y:S01]  /*2b00*/  LDCU.128 UR12, c[0x0][0x380] ;  /* 0x00007000ff0c77ac */ /* 0x000e220008000c00 */
[----:B------:R-:W-:-:S02]  /*2b10*/  IMAD R18, R18, R16, R9 ;  /* 0x0000001012127224 */ /* 0x000fc400078e0209 */
[----:B------:R-:W-:Y:S01]  /*2b20*/  IMAD.IADD R20, R9, 0x1, R20 ;  /* 0x0000000109147824 */ /* 0x000fe200078e0214 */
[----:B------:R-:W-:-:S06]  /*2b30*/  UMOV UR4, URZ ;  /* 0x000000ff00047c82 */ /* 0x000fcc0008000000 */
.L_x_19:
[----:B------:R-:W-:Y:S01]  /*2b40*/  ISETP.LE.U32.AND P5, PT, R0, UR4, PT ;  /* 0x0000000400007c0c */ /* 0x000fe2000bfa3070 */
[----:B------:R-:W-:Y:S01]  /*2b50*/  UIADD3 UR5, UPT, UPT, UR4, 0x1, URZ ;  /* 0x0000000104057890 */ /* 0x000fe2000fffe0ff */
[CC--:B------:R-:W-:Y:S01]  /*2b60*/  ISETP.EQ.AND P6, PT, R2.reuse, R26.reuse, PT ;  /* 0x0000001a0200720c */ /* 0x0c0fe20003fc2270 */
[----:B------:R-:W-:Y:S01]  /*2b70*/  UIADD3 UR6, UPT, UPT, UR4, 0x2, URZ ;  /* 0x0000000204067890 */ /* 0x000fe2000fffe0ff */
[CC--:B------:R-:W-:Y:S01]  /*2b80*/  ISETP.EQ.AND P0, PT, R2.reuse, R26.reuse, PT ;  /* 0x0000001a0200720c */ /* 0x0c0fe20003f02270 */
[----:B------:R-:W-:Y:S01]  /*2b90*/  UIADD3 UR7, UPT, UPT, UR4, 0x3, URZ ;  /* 0x0000000304077890 */ /* 0x000fe2000fffe0ff */
[----:B------:R-:W-:Y:S02]  /*2ba0*/  ISETP.EQ.AND P1, PT, R2, R26, PT ;  /* 0x0000001a0200720c */ /* 0x000fe40003f22270 */
[C---:B------:R-:W-:Y:S02]  /*2bb0*/  ISETP.LE.U32.AND P4, PT, R0.reuse, UR5, PT ;  /* 0x0000000500007c0c */ /* 0x040fe4000bf83070 */
[----:B------:R-:W-:-:S02]  /*2bc0*/  ISETP.LE.U32.AND P3, PT, R0, UR6, PT ;  /* 0x0000000600007c0c */ /* 0x000fc4000bf63070 */
[----:B------:R-:W-:Y:S02]  /*2bd0*/  P2R R21, PR, RZ, 0x10 ;  /* 0x00000010ff157803 */ /* 0x000fe40000000000 */
[----:B------:R-:W-:Y:S02]  /*2be0*/  ISETP.LE.U32.AND P4, PT, R0, UR7, PT ;  /* 0x0000000700007c0c */ /* 0x000fe4000bf83070 */
[----:B------:R-:W-:Y:S01]  /*2bf0*/  ISETP.EQ.AND P2, PT, R2, R26, PT ;  /* 0x0000001a0200720c */ /* 0x000fe20003f42270 */
[----:B------:R-:W-:-:S12]  /*2c00*/  @P5 BRA P6, `(.L_x_15) ;  /* 0x0000000000245947 */ /* 0x000fd80003000000 */
[----:B0-----:R-:W-:-:S05]  /*2c10*/  IADD3 R16, P5, PT, R19, UR12, RZ ;  /* 0x0000000c13107c10 */ /* 0x001fca000ffbe0ff */
[----:B------:R-:W-:Y:S01]  /*2c20*/  IMAD.X R17, RZ, RZ, UR13, P5 ;  /* 0x0000000dff117e24 */ /* 0x000fe2000a8e06ff */
[----:B------:R-:W-:-:S04]  /*2c30*/  IADD3 R14, P5, PT, R19, UR14, RZ ;  /* 0x0000000e130e7c10 */ /* 0x000fc8000ffbe0ff */
[----:B------:R0:W-:Y:S01]  /*2c40*/  STG.E.U8 desc[UR8][R16.64], R3 ;  /* 0x0000000310007986 */ /* 0x0001e2000c101108 */
[----:B------:R-:W-:Y:S01]  /*2c50*/  IMAD.X R15, RZ, RZ, UR15, P5 ;  /* 0x0000000fff0f7e24 */ /* 0x000fe2000a8e06ff */
[----:B----4-:R-:W-:-:S04]  /*2c60*/  IADD3 R12, P5, PT, R19, UR16, RZ ;  /* 0x00000010130c7c10 */ /* 0x010fc8000ffbe0ff */
[----:B------:R-:W-:Y:S01]  /*2c70*/  IADD3.X R13, PT, PT, RZ, UR17, RZ, P5, !PT ;  /* 0x00000011ff0d7c10 */ /* 0x000fe2000affe4ff */
[----:B-1----:R0:W-:Y:S04]  /*2c80*/  STG.E.U8 desc[UR8][R14.64], R4 ;  /* 0x000000040e007986 */ /* 0x0021e8000c101108 */
[----:B--2---:R0:W-:Y:S04]  /*2c90*/  STG.E.U8 desc[UR8][R12.64], R5 ;  /* 0x000000050c007986 */ /* 0x0041e8000c101108 */
.L_x_15:
[----:B------:R-:W-:-:S13]  /*2ca0*/  ISETP.NE.AND P5, PT, R21, RZ, PT ;  /* 0x000000ff1500720c */ /* 0x000fda0003fa5270 */
[----:B------:R-:W-:Y:S05]  /*2cb0*/  @P5 BRA P0, `(.L_x_16) ;  /* 0x0000000000245947 */ /* 0x000fea0000000000 */
[C---:B0-----:R-:W-:Y:S02]  /*2cc0*/  IADD3 R16, P0, PT, R20.reuse, UR12, RZ ;  /* 0x0000000c14107c10 */ /* 0x041fe4000ff1e0ff */
[C---:B------:R-:W-:Y:S02]  /*2cd0*/  IADD3 R14, P5, PT, R20.reuse, UR14, RZ ;  /* 0x0000000e140e7c10 */ /* 0x040fe4000ffbe0ff */
[----:B----4-:R-:W-:Y:S01]  /*2ce0*/  IADD3 R12, P6, PT, R20, UR16, RZ ;  /* 0x00000010140c7c10 */ /* 0x010fe2000ffde0ff */
[----:B------:R-:W-:Y:S02]  /*2cf0*/  IMAD.X R17, RZ, RZ, UR13, P0 ;  /* 0x0000000dff117e24 */ /* 0x000fe400080e06ff */
[----:B------:R-:W-:Y:S02]  /*2d00*/  IMAD.X R15, RZ, RZ, UR15, P5 ;  /* 0x0000000fff0f7e24 */ /* 0x000fe4000a8e06ff */
[----:B------:R-:W-:Y:S01]  /*2d10*/  IMAD.X R13, RZ, RZ, UR17, P6 ;  /* 0x00000011ff0d7e24 */ /* 0x000fe2000b0e06ff */
[----:B------:R0:W-:Y:S04]  /*2d20*/  STG.E.U8 desc[UR8][R16.64], R3 ;  /* 0x0000000310007986 */ /* 0x0001e8000c101108 */
[----:B-1----:R0:W-:Y:S04]  /*2d30*/  STG.E.U8 desc[UR8][R14.64], R4 ;  /* 0x000000040e007986 */ /* 0x0021e8000c101108 */
[----:B--2---:R0:W-:Y:S02]  /*2d40*/  STG.E.U8 desc[UR8][R12.64], R5 ;  /* 0x000000050c007986 */ /* 0x0041e4000c101108 */
.L_x_16:
[----:B------:R-:W-:Y:S05]  /*2d50*/  @P3 BRA P1, `(.L_x_17) ;  /* 0x0000000000243947 */ /* 0x000fea0000800000 */
[C---:B0-----:R-:W-:Y:S02]  /*2d60*/  IADD3 R12, P0, PT, R18.reuse, UR12, RZ ;  /* 0x0000000c120c7c10 */ /* 0x041fe4000ff1e0ff */
[C---:B------:R-:W-:Y:S02]  /*2d70*/  IADD3 R14, P1, PT, R18.reuse, UR14, RZ ;  /* 0x0000000e120e7c10 */ /* 0x040fe4000ff3e0ff */
[----:B----4-:R-:W-:Y:S01]  /*2d80*/  IADD3 R16, P3, PT, R18, UR16, RZ ;  /* 0x0000001012107c10 */ /* 0x010fe2000ff7e0ff */
[----:B------:R-:W-:Y:S02]  /*2d90*/  IMAD.X R13, RZ, RZ, UR13, P0 ;  /* 0x0000000dff0d7e24 */ /* 0x000fe400080e06ff */
[----:B------:R-:W-:Y:S01]  /*2da0*/  IMAD.X R15, RZ, RZ, UR15, P1 ;  /* 0x0000000fff0f7e24 */ /* 0x000fe200088e06ff */
[----:B------:R-:W-:Y:S02]  /*2db0*/  IADD3.X R17, PT, PT, RZ, UR17, RZ, P3, !PT ;  /* 0x00000011ff117c10 */ /* 0x000fe40009ffe4ff */
[----:B------:R0:W-:Y:S04]  /*2dc0*/  STG.E.U8 desc[UR8][R12.64], R3 ;  /* 0x000000030c007986 */ /* 0x0001e8000c101108 */
[----:B-1----:R0:W-:Y:S04]  /*2dd0*/  STG.E.U8 desc[UR8][R14.64], R4 ;  /* 0x000000040e007986 */ /* 0x0021e8000c101108 */
[----:B--2---:R0:W-:Y:S02]  /*2de0*/  STG.E.U8 desc[UR8][R16.64], R5 ;  /* 0x0000000510007986 */ /* 0x0041e4000c101108 */
.L_x_17:
        /* <DEDUP_REMOVED lines=10> */
.L_x_18:
[----:B------:R-:W-:Y:S01]  /*2e90*/  UIADD3 UR4, UPT, UPT, UR4, 0x4, URZ ;  /* 0x0000000404047890 */ /* 0x000fe2000fffe0ff */
[----:B0--3--:R-:W-:-:S04]  /*2ea0*/  IMAD.U32 R16, RZ, RZ, UR11 ;  /* 0x0000000bff107e24 */ /* 0x009fc8000f8e00ff */
[C---:B------:R-:W-:Y:S01]  /*2eb0*/  IMAD R11, R16.reuse, 0x4, R11 ;  /* 0x00000004100b7824 */ /* 0x040fe200078e020b */
[----:B------:R-:W-:Y:S01]  /*2ec0*/  ISETP.NE.AND P0, PT, R7, UR4, PT ;  /* 0x0000000407007c0c */ /* 0x000fe2000bf05270 */
[C---:B------:R-:W-:Y:S01]  /*2ed0*/  IMAD R20, R16.reuse, 0x4, R20 ;  /* 0x0000000410147824 */ /* 0x040fe200078e0214 */
[C---:B------:R-:W-:Y:S01]  /*2ee0*/  LEA R18, R16.reuse, R18, 0x2 ;  /* 0x0000001210127211 */ /* 0x040fe200078e10ff */
[----:B------:R-:W-:-:S10]  /*2ef0*/  IMAD R19, R16, 0x4, R19 ;  /* 0x0000000410137824 */ /* 0x000fd400078e0213 */
[----:B------:R-:W-:Y:S05]  /*2f00*/  @P0 BRA `(.L_x_19) ;  /* 0xfffffffc000c0947 */ /* 0x000fea000383ffff */
.L_x_14:
[----:B------:R-:W-:-:S13]  /*2f10*/  ISETP.NE.AND P0, PT, R10, RZ, PT ;  /* 0x000000ff0a00720c */ /* 0x000fda0003f05270 */
[----:B----4-:R-:W-:Y:S05]  /*2f20*/  @!P0 EXIT ;  /* 0x000000000000894d */ /* 0x010fea0003800000 */
[----:B------:R-:W-:-:S13]  /*2f30*/  ISETP.NE.AND P0, PT, R10, 0x1, PT ;  /* 0x000000010a00780c */ /* 0x000fda0003f05270 */
[----:B------:R-:W-:Y:S05]  /*2f40*/  @!P0 BRA `(.L_x_20) ;  /* 0x0000000000888947 */ /* 0x000fea0003800000 */
[C---:B------:R-:W-:Y:S01]  /*2f50*/  ISETP.GE.U32.AND P0, PT, R7.reuse, R0, PT ;  /* 0x000000000700720c */ /* 0x040fe20003f06070 */
[----:B------:R-:W-:Y:S01]  /*2f60*/  VIADD R17, R7, 0x1 ;  /* 0x0000000107117836 */ /* 0x000fe20000000000 */
[CC--:B------:R-:W-:Y:S02]  /*2f70*/  ISETP.EQ.AND P2, PT, R2.reuse, R26.reuse, PT ;  /* 0x0000001a0200720c */ /* 0x0c0fe40003f42270 */
[----:B------:R-:W-:Y:S02]  /*2f80*/  ISETP.EQ.AND P4, PT, R2, R26, PT ;  /* 0x0000001a0200720c */ /* 0x000fe40003f82270 */
[----:B------:R-:W-:-:S09]  /*2f90*/  ISETP.GE.U32.AND P1, PT, R17, R0, PT ;  /* 0x000000001100720c */ /* 0x000fd20003f26070 */
[----:B------:R-:W-:Y:S05]  /*2fa0*/  @P0 BRA P2, `(.L_x_21) ;  /* 0x0000000000340947 */ /* 0x000fea0001000000 */
[----:B------:R-:W3:Y:S01]  /*2fb0*/  LDCU.128 UR4, c[0x0][0x380] ;  /* 0x00007000ff0477ac */ /* 0x000ee20008000c00 */
[----:B------:R-:W-:Y:S01]  /*2fc0*/  IMAD.IADD R10, R8, 0x1, R7 ;  /* 0x00000001080a7824 */ /* 0x000fe200078e0207 */
[----:B------:R-:W4:Y:S03]  /*2fd0*/  LDCU.64 UR10, c[0x0][0x390] ;  /* 0x00007200ff0a77ac */ /* 0x000f260008000a00 */
[----:B------:R-:W-:-:S05]  /*2fe0*/  IMAD R14, R10, R16, R9 ;  /* 0x000000100a0e7224 */ /* 0x000fca00078e0209 */
[C---:B---3--:R-:W-:Y:S02]  /*2ff0*/  IADD3 R10, P0, PT, R14.reuse, UR4, RZ ;  /* 0x000000040e0a7c10 */ /* 0x048fe4000ff1e0ff */
[C---:B------:R-:W-:Y:S02]  /*3000*/  IADD3 R12, P2, PT, R14.reuse, UR6, RZ ;  /* 0x000000060e0c7c10 */ /* 0x040fe4000ff5e0ff */
[----:B----4-:R-:W-:Y:S01]  /*3010*/  IADD3 R14, P3, PT, R14, UR10, RZ ;  /* 0x0000000a0e0e7c10 */ /* 0x010fe2000ff7e0ff */
[----:B------:R-:W-:Y:S01]  /*3020*/  IMAD.X R11, RZ, RZ, UR5, P0 ;  /* 0x00000005ff0b7e24 */ /* 0x000fe200080e06ff */
[----:B------:R-:W-:-:S03]  /*3030*/  IADD3.X R13, PT, PT, RZ, UR7, RZ, P2, !PT ;  /* 0x00000007ff0d7c10 */ /* 0x000fc600097fe4ff */
[----:B------:R-:W-:Y:S01]  /*3040*/  IMAD.X R15, RZ, RZ, UR11, P3 ;  /* 0x0000000bff0f7e24 */ /* 0x000fe200098e06ff */
[----:B0-----:R3:W-:Y:S04]  /*3050*/  STG.E.U8 desc[UR8][R10.64], R3 ;  /* 0x000000030a007986 */ /* 0x0017e8000c101108 */
[----:B-1----:R3:W-:Y:S04]  /*3060*/  STG.E.U8 desc[UR8][R12.64], R4 ;  /* 0x000000040c007986 */ /* 0x0027e8000c101108 */
[----:B--2---:R3:W-:Y:S02]  /*3070*/  STG.E.U8 desc[UR8][R14.64], R5 ;  /* 0x000000050e007986 */ /* 0x0047e4000c101108 */
.L_x_21:
[----:B------:R-:W-:Y:S05]  /*3080*/  @P1 BRA P4, `(.L_x_22) ;  /* 0x0000000000341947 */ /* 0x000fea0002000000 */
[----:B------:R-:W4:Y:S01]  /*3090*/  LDCU.128 UR4, c[0x0][0x380] ;  /* 0x00007000ff0477ac */ /* 0x000f220008000c00 */
[----:B---3--:R-:W-:Y:S01]  /*30a0*/  IMAD.IADD R10, R8, 0x1, R17 ;  /* 0x00000001080a7824 */ /* 0x008fe200078e0211 */
[----:B------:R-:W3:Y:S03]  /*30b0*/  LDCU.64 UR10, c[0x0][0x390] ;  /* 0x00007200ff0a77ac */ /* 0x000ee60008000a00 */
[----:B------:R-:W-:-:S05]  /*30c0*/  IMAD R14, R10, R16, R9 ;  /* 0x000000100a0e7224 */ /* 0x000fca00078e0209 */
[C---:B----4-:R-:W-:Y:S02]  /*30d0*/  IADD3 R10, P0, PT, R14.reuse, UR4, RZ ;  /* 0x000000040e0a7c10 */ /* 0x050fe4000ff1e0ff */
[C---:B------:R-:W-:Y:S02]  /*30e0*/  IADD3 R12, P1, PT, R14.reuse, UR6, RZ ;  /* 0x000000060e0c7c10 */ /* 0x040fe4000ff3e0ff */
[----:B---3--:R-:W-:Y:S01]  /*30f0*/  IADD3 R14, P2, PT, R14, UR10, RZ ;  /* 0x0000000a0e0e7c10 */ /* 0x008fe2000ff5e0ff */
[----:B------:R-:W-:Y:S02]  /*3100*/  IMAD.X R11, RZ, RZ, UR5, P0 ;  /* 0x00000005ff0b7e24 */ /* 0x000fe400080e06ff */
[----:B------:R-:W-:Y:S02]  /*3110*/  IMAD.X R13, RZ, RZ, UR7, P1 ;  /* 0x00000007ff0d7e24 */ /* 0x000fe400088e06ff */
[----:B------:R-:W-:Y:S01]  /*3120*/  IMAD.X R15, RZ, RZ, UR11, P2 ;  /* 0x0000000bff0f7e24 */ /* 0x000fe200090e06ff */
[----:B0-----:R4:W-:Y:S04]  /*3130*/  STG.E.U8 desc[UR8][R10.64], R3 ;  /* 0x000000030a007986 */ /* 0x0019e8000c101108 */
[----:B-1----:R4:W-:Y:S04]  /*3140*/  STG.E.U8 desc[UR8][R12.64], R4 ;  /* 0x000000040c007986 */ /* 0x0029e8000c101108 */
[----:B--2---:R4:W-:Y:S02]  /*3150*/  STG.E.U8 desc[UR8][R14.64], R5 ;  /* 0x000000050e007986 */ /* 0x0049e4000c101108 */
.L_x_22:
[----:B------:R-:W-:-:S07]  /*3160*/  IADD3 R7, PT, PT, R7, 0x2, RZ ;  /* 0x0000000207077810 */ /* 0x000fce0007ffe0ff */
.L_x_20:
[----:B------:R-:W-:Y:S02]  /*3170*/  ISETP.GE.U32.AND P0, PT, R7, R0, PT ;  /* 0x000000000700720c */ /* 0x000fe40003f06070 */
[----:B------:R-:W-:Y:S02]  /*3180*/  LOP3.LUT R6, R6, 0x1, RZ, 0xc0, !PT ;  /* 0x0000000106067812 */ /* 0x000fe400078ec0ff */
[----:B------:R-:W-:-:S04]  /*3190*/  ISETP.EQ.AND P0, PT, R2, R26, P0 ;  /* 0x0000001a0200720c */ /* 0x000fc80000702270 */
[----:B------:R-:W-:-:S13]  /*31a0*/  ISETP.NE.U32.OR P0, PT, R6, 0x1, P0 ;  /* 0x000000010600780c */ /* 0x000fda0000705470 */
[----:B------:R-:W-:Y:S05]  /*31b0*/  @P0 EXIT ;  /* 0x000000000000094d */ /* 0x000fea0003800000 */
[----:B------:R-:W5:Y:S01]  /*31c0*/  LDCU.128 UR4, c[0x0][0x380] ;  /* 0x00007000ff0477ac */ /* 0x000f620008000c00 */
[----:B------:R-:W-:Y:S01]  /*31d0*/  IMAD.IADD R7, R8, 0x1, R7 ;  /* 0x0000000108077824 */ /* 0x000fe200078e0207 */
[----:B------:R-:W3:Y:S03]  /*31e0*/  LDCU.64 UR10, c[0x0][0x390] ;  /* 0x00007200ff0a77ac */ /* 0x000ee60008000a00 */
[----:B------:R-:W-:-:S05]  /*31f0*/  IMAD R7, R7, R16, R9 ;  /* 0x0000001007077224 */ /* 0x000fca00078e0209 */
[C---:B-----5:R-:W-:Y:S02]  /*3200*/  IADD3 R6, P0, PT, R7.reuse, UR4, RZ ;  /* 0x0000000407067c10 */ /* 0x060fe4000ff1e0ff */
[C---:B------:R-:W-:Y:S02]  /*3210*/  IADD3 R8, P1, PT, R7.reuse, UR6, RZ ;  /* 0x0000000607087c10 */ /* 0x040fe4000ff3e0ff */
[----:B---34-:R-:W-:Y:S01]  /*3220*/  IADD3 R10, P2, PT, R7, UR10, RZ ;  /* 0x0000000a070a7c10 */ /* 0x018fe2000ff5e0ff */
[----:B------:R-:W-:Y:S02]  /*3230*/  IMAD.X R7, RZ, RZ, UR5, P0 ;  /* 0x00000005ff077e24 */ /* 0x000fe400080e06ff */
[----:B------:R-:W-:Y:S02]  /*3240*/  IMAD.X R9, RZ, RZ, UR7, P1 ;  /* 0x00000007ff097e24 */ /* 0x000fe400088e06ff */
[----:B------:R-:W-:Y:S01]  /*3250*/  IMAD.X R11, RZ, RZ, UR11, P2 ;  /* 0x0000000bff0b7e24 */ /* 0x000fe200090e06ff */
[----:B0-----:R-:W-:Y:S04]  /*3260*/  STG.E.U8 desc[UR8][R6.64], R3 ;  /* 0x0000000306007986 */ /* 0x001fe8000c101108 */
[----:B-1----:R-:W-:Y:S04]  /*3270*/  STG.E.U8 desc[UR8][R8.64], R4 ;  /* 0x0000000408007986 */ /* 0x002fe8000c101108 */
[----:B--2---:R-:W-:Y:S01]  /*3280*/  STG.E.U8 desc[UR8][R10.64], R5 ;  /* 0x000000050a007986 */ /* 0x004fe2000c101108 */
[----:B------:R-:W-:Y:S05]  /*3290*/  EXIT ;  /* 0x000000000000794d */ /* 0x000fea0003800000 */
.L_x_23:
[----:B------:R-:W-:-:S00]  /*32a0*/  BRA `(.L_x_23) ;  /* 0xfffffffc00fc7947 */ /* 0x000fc0000383ffff */
[----:B------:R-:W-:-:S00]  /*32b0*/  NOP ;  /* 0x0000000000007918 */ /* 0x000fc00000000000 */
        /* <DEDUP_REMOVED lines=12> */
.L_x_24:


//--------------------- .nv.shared._Z6KernelPhS_S_iii --------------------------
	.section	.nv.shared._Z6KernelPhS_S_iii,"aw",@nobits
	.sectionflags	@""
	.align	4
.nv.shared._Z6KernelPhS_S_iii:
	.zero		1036


//--------------------- .nv.shared.reserved.0     --------------------------
	.section	.nv.shared.reserved.0,"aw",@nobits
	.weak		__nv_reservedSMEM_offset_0_alias
	.size		__nv_reservedSMEM_offset_0_alias, 0, 64
	.other		__nv_reservedSMEM_offset_0_alias,@"STO_CUDA_RESERVED_SHARED STV_DEFAULT"
__nv_reservedSMEM_offset_0_alias:
	.zero		0
	.zero		64


//--------------------- .nv.global                --------------------------
	.section	.nv.global,"aw",@nobits
	.align	4
.nv.global:
	.type		blue_average_dev,@object
	.size		blue_average_dev,(red_average_dev - blue_average_dev)
blue_average_dev:
	.zero		4
	.type		red_average_dev,@object
	.size		red_average_dev,(green_average_dev - red_average_dev)
red_average_dev:
	.zero		4
	.type		green_average_dev,@object
	.size		green_average_dev,(.L_1 - green_average_dev)
green_average_dev:
	.zero		4
.L_1:


//--------------------- .nv.constant0._Z6KernelPhS_S_iii --------------------------
	.section	.nv.constant0._Z6KernelPhS_S_iii,"a",@progbits
	.sectionflags	@""
	.align	4
.nv.constant0._Z6KernelPhS_S_iii:
	.zero		932


//--------------------- SYMBOLS --------------------------

	.type		.nv.reservedSmem.offset0,@object
	.size		.nv.reservedSmem.offset0,0x4
	.type		.nv.reservedSmem.cap,@object
	.size		.nv.reservedSmem.cap,0x4
